//
// Generated by NVIDIA NVVM Compiler
//
// Compiler Build ID: CL-36424714
// Cuda compilation tools, release 13.0, V13.0.88
// Based on NVVM 20.0.0
//

.version 9.0
.target sm_100
.address_size 64

	// .globl	_Z11applyfilterP6float2Pfiii

.visible .entry _Z11applyfilterP6float2Pfiii(
	.param .u64 .ptr .align 1 _Z11applyfilterP6float2Pfiii_param_0,
	.param .u64 .ptr .align 1 _Z11applyfilterP6float2Pfiii_param_1,
	.param .u32 _Z11applyfilterP6float2Pfiii_param_2,
	.param .u32 _Z11applyfilterP6float2Pfiii_param_3,
	.param .u32 _Z11applyfilterP6float2Pfiii_param_4
)
{
	.reg .pred 	%p<6>;
	.reg .b32 	%r<24>;
	.reg .b32 	%f<13>;
	.reg .b64 	%rd<9>;

	ld.param.u64 	%rd1, [_Z11applyfilterP6float2Pfiii_param_0];
	ld.param.u64 	%rd2, [_Z11applyfilterP6float2Pfiii_param_1];
	ld.param.u32 	%r5, [_Z11applyfilterP6float2Pfiii_param_2];
	ld.param.u32 	%r7, [_Z11applyfilterP6float2Pfiii_param_3];
	ld.param.u32 	%r8, [_Z11applyfilterP6float2Pfiii_param_4];
	mov.u32 	%r9, %ntid.x;
	mov.u32 	%r10, %ctaid.x;
	mov.u32 	%r11, %tid.x;
	mad.lo.s32 	%r1, %r9, %r10, %r11;
	mov.u32 	%r12, %ntid.y;
	mov.u32 	%r13, %ctaid.y;
	mov.u32 	%r14, %tid.y;
	mad.lo.s32 	%r15, %r12, %r13, %r14;
	mov.u32 	%r16, %ntid.z;
	mov.u32 	%r17, %ctaid.z;
	mov.u32 	%r18, %tid.z;
	mad.lo.s32 	%r3, %r16, %r17, %r18;
	shr.u32 	%r19, %r5, 31;
	add.s32 	%r20, %r5, %r19;
	shr.s32 	%r4, %r20, 1;
	setp.gt.s32 	%p1, %r1, %r4;
	setp.ge.s32 	%p2, %r15, %r7;
	setp.ge.s32 	%p3, %r3, %r8;
	or.pred  	%p4, %p2, %p3;
	or.pred  	%p5, %p4, %p1;
	@%p5 bra 	$L__BB0_2;
	cvta.to.global.u64 	%rd3, %rd2;
	cvta.to.global.u64 	%rd4, %rd1;
	mad.lo.s32 	%r21, %r7, %r3, %r15;
	mad.lo.s32 	%r22, %r21, %r4, %r21;
	add.s32 	%r23, %r22, %r1;
	cvt.rn.f32.u32 	%f1, %r7;
	mul.f32 	%f2, %f1, 0f3FA06C99;
	cvt.rn.f32.s32 	%f3, %r5;
	mul.f32 	%f4, %f2, %f3;
	mul.wide.s32 	%rd5, %r1, 4;
	add.s64 	%rd6, %rd3, %rd5;
	ld.global.f32 	%f5, [%rd6];
	div.rn.f32 	%f6, %f5, %f4;
	mul.wide.s32 	%rd7, %r23, 8;
	add.s64 	%rd8, %rd4, %rd7;
	ld.global.v2.f32 	{%f7, %f8}, [%rd8];
	mul.f32 	%f9, %f7, %f6;
	st.global.f32 	[%rd8], %f9;
	ld.global.f32 	%f10, [%rd6];
	div.rn.f32 	%f11, %f10, %f4;
	mul.f32 	%f12, %f8, %f11;
	st.global.f32 	[%rd8+4], %f12;
$L__BB0_2:
	ret;

}
	// .globl	_Z10correctionPfPhS_S_iii
.visible .entry _Z10correctionPfPhS_S_iii(
	.param .u64 .ptr .align 1 _Z10correctionPfPhS_S_iii_param_0,
	.param .u64 .ptr .align 1 _Z10correctionPfPhS_S_iii_param_1,
	.param .u64 .ptr .align 1 _Z10correctionPfPhS_S_iii_param_2,
	.param .u64 .ptr .align 1 _Z10correctionPfPhS_S_iii_param_3,
	.param .u32 _Z10correctionPfPhS_S_iii_param_4,
	.param .u32 _Z10correctionPfPhS_S_iii_param_5,
	.param .u32 _Z10correctionPfPhS_S_iii_param_6
)
{
	.reg .pred 	%p<6>;
	.reg .b16 	%rs<2>;
	.reg .b32 	%r<21>;
	.reg .b32 	%f<9>;
	.reg .b64 	%rd<16>;
	.reg .b64 	%fd<6>;

	ld.param.u64 	%rd1, [_Z10correctionPfPhS_S_iii_param_0];
	ld.param.u64 	%rd2, [_Z10correctionPfPhS_S_iii_param_1];
	ld.param.u64 	%rd3, [_Z10correctionPfPhS_S_iii_param_2];
	ld.param.u64 	%rd4, [_Z10correctionPfPhS_S_iii_param_3];
	ld.param.u32 	%r4, [_Z10correctionPfPhS_S_iii_param_4];
	ld.param.u32 	%r6, [_Z10correctionPfPhS_S_iii_param_5];
	ld.param.u32 	%r7, [_Z10correctionPfPhS_S_iii_param_6];
	mov.u32 	%r8, %ntid.x;
	mov.u32 	%r9, %ctaid.x;
	mov.u32 	%r10, %tid.x;
	mad.lo.s32 	%r1, %r8, %r9, %r10;
	mov.u32 	%r11, %ntid.y;
	mov.u32 	%r12, %ctaid.y;
	mov.u32 	%r13, %tid.y;
	mad.lo.s32 	%r14, %r11, %r12, %r13;
	mov.u32 	%r15, %ntid.z;
	mov.u32 	%r16, %ctaid.z;
	mov.u32 	%r17, %tid.z;
	mad.lo.s32 	%r3, %r15, %r16, %r17;
	setp.ge.s32 	%p1, %r1, %r4;
	setp.ge.s32 	%p2, %r14, %r6;
	or.pred  	%p3, %p1, %p2;
	setp.ge.s32 	%p4, %r3, %r7;
	or.pred  	%p5, %p3, %p4;
	@%p5 bra 	$L__BB1_2;
	cvta.to.global.u64 	%rd5, %rd2;
	cvta.to.global.u64 	%rd6, %rd4;
	cvta.to.global.u64 	%rd7, %rd3;
	cvta.to.global.u64 	%rd8, %rd1;
	mad.lo.s32 	%r18, %r6, %r3, %r14;
	mad.lo.s32 	%r19, %r18, %r4, %r1;
	mad.lo.s32 	%r20, %r4, %r3, %r1;
	cvt.s64.s32 	%rd9, %r19;
	add.s64 	%rd10, %rd5, %rd9;
	ld.global.u8 	%rs1, [%rd10];
	cvt.rn.f32.u16 	%f1, %rs1;
	mul.wide.s32 	%rd11, %r20, 4;
	add.s64 	%rd12, %rd6, %rd11;
	ld.global.f32 	%f2, [%rd12];
	sub.f32 	%f3, %f1, %f2;
	cvt.f64.f32 	%fd1, %f3;
	add.s64 	%rd13, %rd7, %rd11;
	ld.global.f32 	%f4, [%rd13];
	sub.f32 	%f5, %f4, %f2;
	cvt.f64.f32 	%fd2, %f5;
	add.f64 	%fd3, %fd2, 0d3EB0C6F7A0B5ED8D;
	div.rn.f64 	%fd4, %fd1, %fd3;
	add.f64 	%fd5, %fd4, 0d3EB0C6F7A0B5ED8D;
	cvt.rn.f32.f64 	%f6, %fd5;
	lg2.approx.f32 	%f7, %f6;
	mul.f32 	%f8, %f7, 0fBF317218;
	mul.wide.s32 	%rd14, %r19, 4;
	add.s64 	%rd15, %rd8, %rd14;
	st.global.f32 	[%rd15], %f8;
$L__BB1_2:
	ret;

}
	// .globl	_Z10ortho_kerzPfS_S_fiiii
.visible .entry _Z10ortho_kerzPfS_S_fiiii(
	.param .u64 .ptr .align 1 _Z10ortho_kerzPfS_S_fiiii_param_0,
	.param .u64 .ptr .align 1 _Z10ortho_kerzPfS_S_fiiii_param_1,
	.param .u64 .ptr .align 1 _Z10ortho_kerzPfS_S_fiiii_param_2,
	.param .f32 _Z10ortho_kerzPfS_S_fiiii_param_3,
	.param .u32 _Z10ortho_kerzPfS_S_fiiii_param_4,
	.param .u32 _Z10ortho_kerzPfS_S_fiiii_param_5,
	.param .u32 _Z10ortho_kerzPfS_S_fiiii_param_6,
	.param .u32 _Z10ortho_kerzPfS_S_fiiii_param_7
)
{
	.reg .pred 	%p<30>;
	.reg .b32 	%r<71>;
	.reg .b32 	%f<174>;
	.reg .b64 	%rd<32>;

	ld.param.u64 	%rd8, [_Z10ortho_kerzPfS_S_fiiii_param_1];
	ld.param.u64 	%rd9, [_Z10ortho_kerzPfS_S_fiiii_param_2];
	ld.param.f32 	%f30, [_Z10ortho_kerzPfS_S_fiiii_param_3];
	ld.param.u32 	%r28, [_Z10ortho_kerzPfS_S_fiiii_param_4];
	ld.param.u32 	%r32, [_Z10ortho_kerzPfS_S_fiiii_param_5];
	ld.param.u32 	%r30, [_Z10ortho_kerzPfS_S_fiiii_param_6];
	ld.param.u32 	%r31, [_Z10ortho_kerzPfS_S_fiiii_param_7];
	cvta.to.global.u64 	%rd1, %rd8;
	cvta.to.global.u64 	%rd2, %rd9;
	mov.u32 	%r33, %ntid.x;
	mov.u32 	%r34, %ctaid.x;
	mov.u32 	%r35, %tid.x;
	mad.lo.s32 	%r1, %r33, %r34, %r35;
	mov.u32 	%r36, %ntid.y;
	mov.u32 	%r37, %ctaid.y;
	mov.u32 	%r38, %tid.y;
	mad.lo.s32 	%r39, %r36, %r37, %r38;
	max.s32 	%r40, %r1, %r39;
	setp.ge.s32 	%p1, %r40, %r32;
	@%p1 bra 	$L__BB2_24;
	setp.lt.s32 	%p2, %r30, 1;
	mov.f32 	%f163, 0f00000000;
	@%p2 bra 	$L__BB2_23;
	shr.u32 	%r42, %r32, 1;
	sub.s32 	%r43, %r1, %r42;
	cvt.rn.f32.s32 	%f1, %r43;
	sub.s32 	%r44, %r39, %r42;
	cvt.rn.f32.s32 	%f2, %r44;
	add.s32 	%r3, %r32, -1;
	cvt.rn.f32.u32 	%f3, %r32;
	and.b32  	%r4, %r30, 3;
	setp.lt.u32 	%p3, %r30, 4;
	mov.f32 	%f163, 0f00000000;
	mov.b32 	%r70, 0;
	@%p3 bra 	$L__BB2_13;
	and.b32  	%r70, %r30, 2147483644;
	neg.s32 	%r68, %r70;
	add.s64 	%rd31, %rd2, 8;
	add.s32 	%r47, %r31, %r28;
	mul.lo.s32 	%r6, %r32, %r47;
	mul.lo.s32 	%r48, %r31, %r32;
	shl.b32 	%r7, %r48, 2;
	shl.b32 	%r49, %r31, 1;
	add.s32 	%r50, %r28, %r49;
	mul.lo.s32 	%r8, %r32, %r50;
	mad.lo.s32 	%r51, %r31, 3, %r28;
	mul.lo.s32 	%r9, %r32, %r51;
	mov.f32 	%f163, 0f00000000;
	mov.b32 	%r67, 0;
$L__BB2_4:
	.pragma "nounroll";
	ld.global.f32 	%f35, [%rd31+-8];
	cos.approx.f32 	%f36, %f35;
	mul.f32 	%f37, %f36, %f1;
	sin.approx.f32 	%f38, %f35;
	mul.f32 	%f39, %f38, %f2;
	sub.f32 	%f40, %f37, %f39;
	add.f32 	%f5, %f30, %f40;
	mov.f32 	%f41, 0f3F000000;
	copysign.f32 	%f42, %f5, %f41;
	add.rz.f32 	%f43, %f5, %f42;
	cvt.rzi.f32.f32 	%f44, %f43;
	cvt.rzi.s32.f32 	%r12, %f44;
	setp.lt.s32 	%p4, %r12, 0;
	setp.ge.s32 	%p5, %r12, %r3;
	or.pred  	%p6, %p4, %p5;
	@%p6 bra 	$L__BB2_6;
	mad.lo.s32 	%r52, %r32, %r28, %r12;
	add.s32 	%r53, %r52, %r67;
	mul.wide.s32 	%rd10, %r53, 4;
	add.s64 	%rd11, %rd1, %rd10;
	ld.global.f32 	%f45, [%rd11];
	ld.global.f32 	%f46, [%rd11+4];
	sub.f32 	%f47, %f46, %f45;
	cvt.rn.f32.u32 	%f48, %r12;
	sub.f32 	%f49, %f5, %f48;
	mul.f32 	%f50, %f49, %f47;
	div.rn.f32 	%f51, %f50, %f3;
	add.f32 	%f52, %f45, %f51;
	add.f32 	%f163, %f163, %f52;
$L__BB2_6:
	ld.global.f32 	%f53, [%rd31+-4];
	cos.approx.f32 	%f54, %f53;
	mul.f32 	%f55, %f54, %f1;
	sin.approx.f32 	%f56, %f53;
	mul.f32 	%f57, %f56, %f2;
	sub.f32 	%f58, %f55, %f57;
	add.f32 	%f8, %f30, %f58;
	mov.f32 	%f59, 0f3F000000;
	copysign.f32 	%f60, %f8, %f59;
	add.rz.f32 	%f61, %f8, %f60;
	cvt.rzi.f32.f32 	%f62, %f61;
	cvt.rzi.s32.f32 	%r13, %f62;
	setp.lt.s32 	%p7, %r13, 0;
	setp.ge.s32 	%p8, %r13, %r3;
	or.pred  	%p9, %p7, %p8;
	@%p9 bra 	$L__BB2_8;
	add.s32 	%r54, %r6, %r13;
	add.s32 	%r55, %r54, %r67;
	mul.wide.s32 	%rd12, %r55, 4;
	add.s64 	%rd13, %rd1, %rd12;
	ld.global.f32 	%f63, [%rd13];
	ld.global.f32 	%f64, [%rd13+4];
	sub.f32 	%f65, %f64, %f63;
	cvt.rn.f32.u32 	%f66, %r13;
	sub.f32 	%f67, %f8, %f66;
	mul.f32 	%f68, %f67, %f65;
	div.rn.f32 	%f69, %f68, %f3;
	add.f32 	%f70, %f63, %f69;
	add.f32 	%f163, %f163, %f70;
$L__BB2_8:
	ld.global.f32 	%f71, [%rd31];
	cos.approx.f32 	%f72, %f71;
	mul.f32 	%f73, %f72, %f1;
	sin.approx.f32 	%f74, %f71;
	mul.f32 	%f75, %f74, %f2;
	sub.f32 	%f76, %f73, %f75;
	add.f32 	%f11, %f30, %f76;
	mov.f32 	%f77, 0f3F000000;
	copysign.f32 	%f78, %f11, %f77;
	add.rz.f32 	%f79, %f11, %f78;
	cvt.rzi.f32.f32 	%f80, %f79;
	cvt.rzi.s32.f32 	%r14, %f80;
	setp.lt.s32 	%p10, %r14, 0;
	setp.ge.s32 	%p11, %r14, %r3;
	or.pred  	%p12, %p10, %p11;
	@%p12 bra 	$L__BB2_10;
	add.s32 	%r56, %r8, %r14;
	add.s32 	%r57, %r56, %r67;
	mul.wide.s32 	%rd14, %r57, 4;
	add.s64 	%rd15, %rd1, %rd14;
	ld.global.f32 	%f81, [%rd15];
	ld.global.f32 	%f82, [%rd15+4];
	sub.f32 	%f83, %f82, %f81;
	cvt.rn.f32.u32 	%f84, %r14;
	sub.f32 	%f85, %f11, %f84;
	mul.f32 	%f86, %f85, %f83;
	div.rn.f32 	%f87, %f86, %f3;
	add.f32 	%f88, %f81, %f87;
	add.f32 	%f163, %f163, %f88;
$L__BB2_10:
	ld.global.f32 	%f89, [%rd31+4];
	cos.approx.f32 	%f90, %f89;
	mul.f32 	%f91, %f90, %f1;
	sin.approx.f32 	%f92, %f89;
	mul.f32 	%f93, %f92, %f2;
	sub.f32 	%f94, %f91, %f93;
	add.f32 	%f14, %f30, %f94;
	mov.f32 	%f95, 0f3F000000;
	copysign.f32 	%f96, %f14, %f95;
	add.rz.f32 	%f97, %f14, %f96;
	cvt.rzi.f32.f32 	%f98, %f97;
	cvt.rzi.s32.f32 	%r15, %f98;
	setp.lt.s32 	%p13, %r15, 0;
	setp.ge.s32 	%p14, %r15, %r3;
	or.pred  	%p15, %p13, %p14;
	@%p15 bra 	$L__BB2_12;
	add.s32 	%r58, %r9, %r15;
	add.s32 	%r59, %r58, %r67;
	mul.wide.s32 	%rd16, %r59, 4;
	add.s64 	%rd17, %rd1, %rd16;
	ld.global.f32 	%f99, [%rd17];
	ld.global.f32 	%f100, [%rd17+4];
	sub.f32 	%f101, %f100, %f99;
	cvt.rn.f32.u32 	%f102, %r15;
	sub.f32 	%f103, %f14, %f102;
	mul.f32 	%f104, %f103, %f101;
	div.rn.f32 	%f105, %f104, %f3;
	add.f32 	%f106, %f99, %f105;
	add.f32 	%f163, %f163, %f106;
$L__BB2_12:
	add.s32 	%r68, %r68, 4;
	add.s64 	%rd31, %rd31, 16;
	add.s32 	%r67, %r67, %r7;
	setp.ne.s32 	%p16, %r68, 0;
	@%p16 bra 	$L__BB2_4;
$L__BB2_13:
	setp.eq.s32 	%p17, %r4, 0;
	@%p17 bra 	$L__BB2_23;
	setp.eq.s32 	%p18, %r4, 1;
	@%p18 bra 	$L__BB2_20;
	mul.wide.u32 	%rd18, %r70, 4;
	add.s64 	%rd6, %rd2, %rd18;
	ld.global.f32 	%f108, [%rd6];
	cos.approx.f32 	%f109, %f108;
	mul.f32 	%f110, %f109, %f1;
	sin.approx.f32 	%f111, %f108;
	mul.f32 	%f112, %f111, %f2;
	sub.f32 	%f113, %f110, %f112;
	add.f32 	%f19, %f30, %f113;
	mov.f32 	%f114, 0f3F000000;
	copysign.f32 	%f115, %f19, %f114;
	add.rz.f32 	%f116, %f19, %f115;
	cvt.rzi.f32.f32 	%f117, %f116;
	cvt.rzi.s32.f32 	%r20, %f117;
	mad.lo.s32 	%r21, %r70, %r31, %r28;
	setp.lt.s32 	%p19, %r20, 0;
	setp.ge.s32 	%p20, %r20, %r3;
	or.pred  	%p21, %p19, %p20;
	@%p21 bra 	$L__BB2_17;
	mad.lo.s32 	%r60, %r21, %r32, %r20;
	mul.wide.s32 	%rd19, %r60, 4;
	add.s64 	%rd20, %rd1, %rd19;
	ld.global.f32 	%f118, [%rd20];
	ld.global.f32 	%f119, [%rd20+4];
	sub.f32 	%f120, %f119, %f118;
	cvt.rn.f32.u32 	%f121, %r20;
	sub.f32 	%f122, %f19, %f121;
	mul.f32 	%f123, %f122, %f120;
	div.rn.f32 	%f124, %f123, %f3;
	add.f32 	%f125, %f118, %f124;
	add.f32 	%f163, %f163, %f125;
$L__BB2_17:
	ld.global.f32 	%f126, [%rd6+4];
	cos.approx.f32 	%f127, %f126;
	mul.f32 	%f128, %f127, %f1;
	sin.approx.f32 	%f129, %f126;
	mul.f32 	%f130, %f129, %f2;
	sub.f32 	%f131, %f128, %f130;
	add.f32 	%f22, %f30, %f131;
	mov.f32 	%f132, 0f3F000000;
	copysign.f32 	%f133, %f22, %f132;
	add.rz.f32 	%f134, %f22, %f133;
	cvt.rzi.f32.f32 	%f135, %f134;
	cvt.rzi.s32.f32 	%r22, %f135;
	add.s32 	%r61, %r21, %r31;
	mul.lo.s32 	%r23, %r61, %r32;
	setp.lt.s32 	%p22, %r22, 0;
	setp.ge.s32 	%p23, %r22, %r3;
	or.pred  	%p24, %p22, %p23;
	@%p24 bra 	$L__BB2_19;
	add.s32 	%r62, %r22, %r23;
	mul.wide.s32 	%rd21, %r62, 4;
	add.s64 	%rd22, %rd1, %rd21;
	ld.global.f32 	%f136, [%rd22];
	ld.global.f32 	%f137, [%rd22+4];
	sub.f32 	%f138, %f137, %f136;
	cvt.rn.f32.u32 	%f139, %r22;
	sub.f32 	%f140, %f22, %f139;
	mul.f32 	%f141, %f140, %f138;
	div.rn.f32 	%f142, %f141, %f3;
	add.f32 	%f143, %f136, %f142;
	add.f32 	%f163, %f163, %f143;
$L__BB2_19:
	add.s32 	%r70, %r70, 2;
$L__BB2_20:
	and.b32  	%r63, %r30, 1;
	setp.eq.b32 	%p25, %r63, 1;
	not.pred 	%p26, %p25;
	@%p26 bra 	$L__BB2_23;
	mul.wide.u32 	%rd23, %r70, 4;
	add.s64 	%rd24, %rd2, %rd23;
	ld.global.f32 	%f144, [%rd24];
	cos.approx.f32 	%f145, %f144;
	mul.f32 	%f146, %f145, %f1;
	sin.approx.f32 	%f147, %f144;
	mul.f32 	%f148, %f147, %f2;
	sub.f32 	%f149, %f146, %f148;
	add.f32 	%f27, %f30, %f149;
	mov.f32 	%f150, 0f3F000000;
	copysign.f32 	%f151, %f27, %f150;
	add.rz.f32 	%f152, %f27, %f151;
	cvt.rzi.f32.f32 	%f153, %f152;
	cvt.rzi.s32.f32 	%r26, %f153;
	mad.lo.s32 	%r64, %r70, %r31, %r28;
	mul.lo.s32 	%r27, %r64, %r32;
	setp.lt.s32 	%p27, %r26, 0;
	setp.ge.s32 	%p28, %r26, %r3;
	or.pred  	%p29, %p27, %p28;
	@%p29 bra 	$L__BB2_23;
	add.s32 	%r65, %r26, %r27;
	mul.wide.s32 	%rd25, %r65, 4;
	add.s64 	%rd26, %rd1, %rd25;
	ld.global.f32 	%f154, [%rd26];
	ld.global.f32 	%f155, [%rd26+4];
	sub.f32 	%f156, %f155, %f154;
	cvt.rn.f32.u32 	%f157, %r26;
	sub.f32 	%f158, %f27, %f157;
	mul.f32 	%f159, %f158, %f156;
	div.rn.f32 	%f160, %f159, %f3;
	add.f32 	%f161, %f154, %f160;
	add.f32 	%f163, %f163, %f161;
$L__BB2_23:
	ld.param.u64 	%rd30, [_Z10ortho_kerzPfS_S_fiiii_param_0];
	mad.lo.s32 	%r66, %r32, %r39, %r1;
	cvta.to.global.u64 	%rd27, %rd30;
	mul.wide.s32 	%rd28, %r66, 4;
	add.s64 	%rd29, %rd27, %rd28;
	st.global.f32 	[%rd29], %f163;
$L__BB2_24:
	ret;

}
	// .globl	_Z10ortho_kerxPfS_S_fiiii
.visible .entry _Z10ortho_kerxPfS_S_fiiii(
	.param .u64 .ptr .align 1 _Z10ortho_kerxPfS_S_fiiii_param_0,
	.param .u64 .ptr .align 1 _Z10ortho_kerxPfS_S_fiiii_param_1,
	.param .u64 .ptr .align 1 _Z10ortho_kerxPfS_S_fiiii_param_2,
	.param .f32 _Z10ortho_kerxPfS_S_fiiii_param_3,
	.param .u32 _Z10ortho_kerxPfS_S_fiiii_param_4,
	.param .u32 _Z10ortho_kerxPfS_S_fiiii_param_5,
	.param .u32 _Z10ortho_kerxPfS_S_fiiii_param_6,
	.param .u32 _Z10ortho_kerxPfS_S_fiiii_param_7
)
{
	.reg .pred 	%p<32>;
	.reg .b32 	%r<73>;
	.reg .b32 	%f<174>;
	.reg .b64 	%rd<32>;

	ld.param.u64 	%rd8, [_Z10ortho_kerxPfS_S_fiiii_param_1];
	ld.param.u64 	%rd9, [_Z10ortho_kerxPfS_S_fiiii_param_2];
	ld.param.f32 	%f30, [_Z10ortho_kerxPfS_S_fiiii_param_3];
	ld.param.u32 	%r30, [_Z10ortho_kerxPfS_S_fiiii_param_4];
	ld.param.u32 	%r31, [_Z10ortho_kerxPfS_S_fiiii_param_5];
	ld.param.u32 	%r32, [_Z10ortho_kerxPfS_S_fiiii_param_6];
	ld.param.u32 	%r34, [_Z10ortho_kerxPfS_S_fiiii_param_7];
	cvta.to.global.u64 	%rd1, %rd8;
	cvta.to.global.u64 	%rd2, %rd9;
	mov.u32 	%r35, %ntid.x;
	mov.u32 	%r36, %ctaid.x;
	mov.u32 	%r37, %tid.x;
	mad.lo.s32 	%r1, %r35, %r36, %r37;
	mov.u32 	%r38, %ntid.y;
	mov.u32 	%r39, %ctaid.y;
	mul.lo.s32 	%r2, %r38, %r39;
	mov.u32 	%r3, %tid.y;
	add.s32 	%r40, %r2, %r3;
	setp.ge.s32 	%p1, %r1, %r31;
	setp.ge.s32 	%p2, %r40, %r34;
	or.pred  	%p3, %p1, %p2;
	@%p3 bra 	$L__BB3_24;
	setp.lt.s32 	%p4, %r32, 1;
	mov.f32 	%f163, 0f00000000;
	@%p4 bra 	$L__BB3_23;
	shr.u32 	%r42, %r31, 31;
	add.s32 	%r43, %r31, %r42;
	shr.s32 	%r44, %r43, 1;
	sub.s32 	%r45, %r30, %r44;
	cvt.rn.f32.s32 	%f1, %r45;
	sub.s32 	%r46, %r1, %r44;
	cvt.rn.f32.s32 	%f2, %r46;
	add.s32 	%r5, %r31, -1;
	cvt.rn.f32.s32 	%f3, %r31;
	and.b32  	%r6, %r32, 3;
	setp.lt.u32 	%p5, %r32, 4;
	mov.f32 	%f163, 0f00000000;
	mov.b32 	%r72, 0;
	@%p5 bra 	$L__BB3_13;
	and.b32  	%r72, %r32, 2147483644;
	neg.s32 	%r70, %r72;
	add.s64 	%rd31, %rd2, 8;
	add.s32 	%r48, %r3, %r34;
	add.s32 	%r49, %r48, %r2;
	mul.lo.s32 	%r9, %r31, %r49;
	mul.lo.s32 	%r50, %r34, %r31;
	shl.b32 	%r10, %r50, 2;
	shl.b32 	%r51, %r34, 1;
	add.s32 	%r52, %r40, %r51;
	mul.lo.s32 	%r11, %r31, %r52;
	mad.lo.s32 	%r53, %r34, 3, %r40;
	mul.lo.s32 	%r12, %r31, %r53;
	mov.f32 	%f163, 0f00000000;
	mov.b32 	%r69, 0;
$L__BB3_4:
	.pragma "nounroll";
	ld.global.f32 	%f35, [%rd31+-8];
	cos.approx.f32 	%f36, %f35;
	mul.f32 	%f37, %f36, %f1;
	sin.approx.f32 	%f38, %f35;
	mul.f32 	%f39, %f38, %f2;
	sub.f32 	%f40, %f37, %f39;
	add.f32 	%f5, %f30, %f40;
	mov.f32 	%f41, 0f3F000000;
	copysign.f32 	%f42, %f5, %f41;
	add.rz.f32 	%f43, %f5, %f42;
	cvt.rzi.f32.f32 	%f44, %f43;
	cvt.rzi.s32.f32 	%r15, %f44;
	setp.lt.s32 	%p6, %r15, 0;
	setp.ge.s32 	%p7, %r15, %r5;
	or.pred  	%p8, %p6, %p7;
	@%p8 bra 	$L__BB3_6;
	mad.lo.s32 	%r54, %r31, %r40, %r15;
	add.s32 	%r55, %r54, %r69;
	mul.wide.s32 	%rd10, %r55, 4;
	add.s64 	%rd11, %rd1, %rd10;
	ld.global.f32 	%f45, [%rd11];
	ld.global.f32 	%f46, [%rd11+4];
	sub.f32 	%f47, %f46, %f45;
	cvt.rn.f32.u32 	%f48, %r15;
	sub.f32 	%f49, %f5, %f48;
	mul.f32 	%f50, %f49, %f47;
	div.rn.f32 	%f51, %f50, %f3;
	add.f32 	%f52, %f45, %f51;
	add.f32 	%f163, %f163, %f52;
$L__BB3_6:
	ld.global.f32 	%f53, [%rd31+-4];
	cos.approx.f32 	%f54, %f53;
	mul.f32 	%f55, %f54, %f1;
	sin.approx.f32 	%f56, %f53;
	mul.f32 	%f57, %f56, %f2;
	sub.f32 	%f58, %f55, %f57;
	add.f32 	%f8, %f30, %f58;
	mov.f32 	%f59, 0f3F000000;
	copysign.f32 	%f60, %f8, %f59;
	add.rz.f32 	%f61, %f8, %f60;
	cvt.rzi.f32.f32 	%f62, %f61;
	cvt.rzi.s32.f32 	%r16, %f62;
	setp.lt.s32 	%p9, %r16, 0;
	setp.ge.s32 	%p10, %r16, %r5;
	or.pred  	%p11, %p9, %p10;
	@%p11 bra 	$L__BB3_8;
	add.s32 	%r56, %r9, %r16;
	add.s32 	%r57, %r56, %r69;
	mul.wide.s32 	%rd12, %r57, 4;
	add.s64 	%rd13, %rd1, %rd12;
	ld.global.f32 	%f63, [%rd13];
	ld.global.f32 	%f64, [%rd13+4];
	sub.f32 	%f65, %f64, %f63;
	cvt.rn.f32.u32 	%f66, %r16;
	sub.f32 	%f67, %f8, %f66;
	mul.f32 	%f68, %f67, %f65;
	div.rn.f32 	%f69, %f68, %f3;
	add.f32 	%f70, %f63, %f69;
	add.f32 	%f163, %f163, %f70;
$L__BB3_8:
	ld.global.f32 	%f71, [%rd31];
	cos.approx.f32 	%f72, %f71;
	mul.f32 	%f73, %f72, %f1;
	sin.approx.f32 	%f74, %f71;
	mul.f32 	%f75, %f74, %f2;
	sub.f32 	%f76, %f73, %f75;
	add.f32 	%f11, %f30, %f76;
	mov.f32 	%f77, 0f3F000000;
	copysign.f32 	%f78, %f11, %f77;
	add.rz.f32 	%f79, %f11, %f78;
	cvt.rzi.f32.f32 	%f80, %f79;
	cvt.rzi.s32.f32 	%r17, %f80;
	setp.lt.s32 	%p12, %r17, 0;
	setp.ge.s32 	%p13, %r17, %r5;
	or.pred  	%p14, %p12, %p13;
	@%p14 bra 	$L__BB3_10;
	add.s32 	%r58, %r11, %r17;
	add.s32 	%r59, %r58, %r69;
	mul.wide.s32 	%rd14, %r59, 4;
	add.s64 	%rd15, %rd1, %rd14;
	ld.global.f32 	%f81, [%rd15];
	ld.global.f32 	%f82, [%rd15+4];
	sub.f32 	%f83, %f82, %f81;
	cvt.rn.f32.u32 	%f84, %r17;
	sub.f32 	%f85, %f11, %f84;
	mul.f32 	%f86, %f85, %f83;
	div.rn.f32 	%f87, %f86, %f3;
	add.f32 	%f88, %f81, %f87;
	add.f32 	%f163, %f163, %f88;
$L__BB3_10:
	ld.global.f32 	%f89, [%rd31+4];
	cos.approx.f32 	%f90, %f89;
	mul.f32 	%f91, %f90, %f1;
	sin.approx.f32 	%f92, %f89;
	mul.f32 	%f93, %f92, %f2;
	sub.f32 	%f94, %f91, %f93;
	add.f32 	%f14, %f30, %f94;
	mov.f32 	%f95, 0f3F000000;
	copysign.f32 	%f96, %f14, %f95;
	add.rz.f32 	%f97, %f14, %f96;
	cvt.rzi.f32.f32 	%f98, %f97;
	cvt.rzi.s32.f32 	%r18, %f98;
	setp.lt.s32 	%p15, %r18, 0;
	setp.ge.s32 	%p16, %r18, %r5;
	or.pred  	%p17, %p15, %p16;
	@%p17 bra 	$L__BB3_12;
	add.s32 	%r60, %r12, %r18;
	add.s32 	%r61, %r60, %r69;
	mul.wide.s32 	%rd16, %r61, 4;
	add.s64 	%rd17, %rd1, %rd16;
	ld.global.f32 	%f99, [%rd17];
	ld.global.f32 	%f100, [%rd17+4];
	sub.f32 	%f101, %f100, %f99;
	cvt.rn.f32.u32 	%f102, %r18;
	sub.f32 	%f103, %f14, %f102;
	mul.f32 	%f104, %f103, %f101;
	div.rn.f32 	%f105, %f104, %f3;
	add.f32 	%f106, %f99, %f105;
	add.f32 	%f163, %f163, %f106;
$L__BB3_12:
	add.s32 	%r70, %r70, 4;
	add.s64 	%rd31, %rd31, 16;
	add.s32 	%r69, %r69, %r10;
	setp.ne.s32 	%p18, %r70, 0;
	@%p18 bra 	$L__BB3_4;
$L__BB3_13:
	setp.eq.s32 	%p19, %r6, 0;
	@%p19 bra 	$L__BB3_23;
	setp.eq.s32 	%p20, %r6, 1;
	@%p20 bra 	$L__BB3_20;
	mul.wide.u32 	%rd18, %r72, 4;
	add.s64 	%rd6, %rd2, %rd18;
	ld.global.f32 	%f108, [%rd6];
	cos.approx.f32 	%f109, %f108;
	mul.f32 	%f110, %f109, %f1;
	sin.approx.f32 	%f111, %f108;
	mul.f32 	%f112, %f111, %f2;
	sub.f32 	%f113, %f110, %f112;
	add.f32 	%f19, %f30, %f113;
	mov.f32 	%f114, 0f3F000000;
	copysign.f32 	%f115, %f19, %f114;
	add.rz.f32 	%f116, %f19, %f115;
	cvt.rzi.f32.f32 	%f117, %f116;
	cvt.rzi.s32.f32 	%r22, %f117;
	mad.lo.s32 	%r23, %r72, %r34, %r40;
	setp.lt.s32 	%p21, %r22, 0;
	setp.ge.s32 	%p22, %r22, %r5;
	or.pred  	%p23, %p21, %p22;
	@%p23 bra 	$L__BB3_17;
	mad.lo.s32 	%r62, %r23, %r31, %r22;
	mul.wide.s32 	%rd19, %r62, 4;
	add.s64 	%rd20, %rd1, %rd19;
	ld.global.f32 	%f118, [%rd20];
	ld.global.f32 	%f119, [%rd20+4];
	sub.f32 	%f120, %f119, %f118;
	cvt.rn.f32.u32 	%f121, %r22;
	sub.f32 	%f122, %f19, %f121;
	mul.f32 	%f123, %f122, %f120;
	div.rn.f32 	%f124, %f123, %f3;
	add.f32 	%f125, %f118, %f124;
	add.f32 	%f163, %f163, %f125;
$L__BB3_17:
	ld.global.f32 	%f126, [%rd6+4];
	cos.approx.f32 	%f127, %f126;
	mul.f32 	%f128, %f127, %f1;
	sin.approx.f32 	%f129, %f126;
	mul.f32 	%f130, %f129, %f2;
	sub.f32 	%f131, %f128, %f130;
	add.f32 	%f22, %f30, %f131;
	mov.f32 	%f132, 0f3F000000;
	copysign.f32 	%f133, %f22, %f132;
	add.rz.f32 	%f134, %f22, %f133;
	cvt.rzi.f32.f32 	%f135, %f134;
	cvt.rzi.s32.f32 	%r24, %f135;
	add.s32 	%r63, %r23, %r34;
	mul.lo.s32 	%r25, %r63, %r31;
	setp.lt.s32 	%p24, %r24, 0;
	setp.ge.s32 	%p25, %r24, %r5;
	or.pred  	%p26, %p24, %p25;
	@%p26 bra 	$L__BB3_19;
	add.s32 	%r64, %r24, %r25;
	mul.wide.s32 	%rd21, %r64, 4;
	add.s64 	%rd22, %rd1, %rd21;
	ld.global.f32 	%f136, [%rd22];
	ld.global.f32 	%f137, [%rd22+4];
	sub.f32 	%f138, %f137, %f136;
	cvt.rn.f32.u32 	%f139, %r24;
	sub.f32 	%f140, %f22, %f139;
	mul.f32 	%f141, %f140, %f138;
	div.rn.f32 	%f142, %f141, %f3;
	add.f32 	%f143, %f136, %f142;
	add.f32 	%f163, %f163, %f143;
$L__BB3_19:
	add.s32 	%r72, %r72, 2;
$L__BB3_20:
	and.b32  	%r65, %r32, 1;
	setp.eq.b32 	%p27, %r65, 1;
	not.pred 	%p28, %p27;
	@%p28 bra 	$L__BB3_23;
	mul.wide.u32 	%rd23, %r72, 4;
	add.s64 	%rd24, %rd2, %rd23;
	ld.global.f32 	%f144, [%rd24];
	cos.approx.f32 	%f145, %f144;
	mul.f32 	%f146, %f145, %f1;
	sin.approx.f32 	%f147, %f144;
	mul.f32 	%f148, %f147, %f2;
	sub.f32 	%f149, %f146, %f148;
	add.f32 	%f27, %f30, %f149;
	mov.f32 	%f150, 0f3F000000;
	copysign.f32 	%f151, %f27, %f150;
	add.rz.f32 	%f152, %f27, %f151;
	cvt.rzi.f32.f32 	%f153, %f152;
	cvt.rzi.s32.f32 	%r28, %f153;
	mad.lo.s32 	%r66, %r72, %r34, %r40;
	mul.lo.s32 	%r29, %r66, %r31;
	setp.lt.s32 	%p29, %r28, 0;
	setp.ge.s32 	%p30, %r28, %r5;
	or.pred  	%p31, %p29, %p30;
	@%p31 bra 	$L__BB3_23;
	add.s32 	%r67, %r28, %r29;
	mul.wide.s32 	%rd25, %r67, 4;
	add.s64 	%rd26, %rd1, %rd25;
	ld.global.f32 	%f154, [%rd26];
	ld.global.f32 	%f155, [%rd26+4];
	sub.f32 	%f156, %f155, %f154;
	cvt.rn.f32.u32 	%f157, %r28;
	sub.f32 	%f158, %f27, %f157;
	mul.f32 	%f159, %f158, %f156;
	div.rn.f32 	%f160, %f159, %f3;
	add.f32 	%f161, %f154, %f160;
	add.f32 	%f163, %f163, %f161;
$L__BB3_23:
	ld.param.u64 	%rd30, [_Z10ortho_kerxPfS_S_fiiii_param_0];
	mad.lo.s32 	%r68, %r31, %r40, %r1;
	cvta.to.global.u64 	%rd27, %rd30;
	mul.wide.s32 	%rd28, %r68, 4;
	add.s64 	%rd29, %rd27, %rd28;
	st.global.f32 	[%rd29], %f163;
$L__BB3_24:
	ret;

}
	// .globl	_Z10ortho_keryPfS_S_fiiii
.visible .entry _Z10ortho_keryPfS_S_fiiii(
	.param .u64 .ptr .align 1 _Z10ortho_keryPfS_S_fiiii_param_0,
	.param .u64 .ptr .align 1 _Z10ortho_keryPfS_S_fiiii_param_1,
	.param .u64 .ptr .align 1 _Z10ortho_keryPfS_S_fiiii_param_2,
	.param .f32 _Z10ortho_keryPfS_S_fiiii_param_3,
	.param .u32 _Z10ortho_keryPfS_S_fiiii_param_4,
	.param .u32 _Z10ortho_keryPfS_S_fiiii_param_5,
	.param .u32 _Z10ortho_keryPfS_S_fiiii_param_6,
	.param .u32 _Z10ortho_keryPfS_S_fiiii_param_7
)
{
	.reg .pred 	%p<32>;
	.reg .b32 	%r<73>;
	.reg .b32 	%f<174>;
	.reg .b64 	%rd<32>;

	ld.param.u64 	%rd8, [_Z10ortho_keryPfS_S_fiiii_param_1];
	ld.param.u64 	%rd9, [_Z10ortho_keryPfS_S_fiiii_param_2];
	ld.param.f32 	%f30, [_Z10ortho_keryPfS_S_fiiii_param_3];
	ld.param.u32 	%r30, [_Z10ortho_keryPfS_S_fiiii_param_4];
	ld.param.u32 	%r31, [_Z10ortho_keryPfS_S_fiiii_param_5];
	ld.param.u32 	%r32, [_Z10ortho_keryPfS_S_fiiii_param_6];
	ld.param.u32 	%r34, [_Z10ortho_keryPfS_S_fiiii_param_7];
	cvta.to.global.u64 	%rd1, %rd8;
	cvta.to.global.u64 	%rd2, %rd9;
	mov.u32 	%r35, %ntid.x;
	mov.u32 	%r36, %ctaid.x;
	mov.u32 	%r37, %tid.x;
	mad.lo.s32 	%r1, %r35, %r36, %r37;
	mov.u32 	%r38, %ntid.y;
	mov.u32 	%r39, %ctaid.y;
	mul.lo.s32 	%r2, %r38, %r39;
	mov.u32 	%r3, %tid.y;
	add.s32 	%r40, %r2, %r3;
	setp.ge.s32 	%p1, %r1, %r31;
	setp.ge.s32 	%p2, %r40, %r34;
	or.pred  	%p3, %p1, %p2;
	@%p3 bra 	$L__BB4_24;
	setp.lt.s32 	%p4, %r32, 1;
	mov.f32 	%f163, 0f00000000;
	@%p4 bra 	$L__BB4_23;
	shr.u32 	%r42, %r31, 31;
	add.s32 	%r43, %r31, %r42;
	shr.s32 	%r44, %r43, 1;
	sub.s32 	%r45, %r1, %r44;
	cvt.rn.f32.s32 	%f1, %r45;
	sub.s32 	%r46, %r30, %r44;
	cvt.rn.f32.s32 	%f2, %r46;
	add.s32 	%r5, %r31, -1;
	cvt.rn.f32.s32 	%f3, %r31;
	and.b32  	%r6, %r32, 3;
	setp.lt.u32 	%p5, %r32, 4;
	mov.f32 	%f163, 0f00000000;
	mov.b32 	%r72, 0;
	@%p5 bra 	$L__BB4_13;
	and.b32  	%r72, %r32, 2147483644;
	neg.s32 	%r70, %r72;
	add.s64 	%rd31, %rd2, 8;
	add.s32 	%r48, %r3, %r34;
	add.s32 	%r49, %r48, %r2;
	mul.lo.s32 	%r9, %r31, %r49;
	mul.lo.s32 	%r50, %r34, %r31;
	shl.b32 	%r10, %r50, 2;
	shl.b32 	%r51, %r34, 1;
	add.s32 	%r52, %r40, %r51;
	mul.lo.s32 	%r11, %r31, %r52;
	mad.lo.s32 	%r53, %r34, 3, %r40;
	mul.lo.s32 	%r12, %r31, %r53;
	mov.f32 	%f163, 0f00000000;
	mov.b32 	%r69, 0;
$L__BB4_4:
	.pragma "nounroll";
	ld.global.f32 	%f35, [%rd31+-8];
	cos.approx.f32 	%f36, %f35;
	mul.f32 	%f37, %f36, %f1;
	sin.approx.f32 	%f38, %f35;
	mul.f32 	%f39, %f38, %f2;
	sub.f32 	%f40, %f37, %f39;
	add.f32 	%f5, %f30, %f40;
	mov.f32 	%f41, 0f3F000000;
	copysign.f32 	%f42, %f5, %f41;
	add.rz.f32 	%f43, %f5, %f42;
	cvt.rzi.f32.f32 	%f44, %f43;
	cvt.rzi.s32.f32 	%r15, %f44;
	setp.lt.s32 	%p6, %r15, 0;
	setp.ge.s32 	%p7, %r15, %r5;
	or.pred  	%p8, %p6, %p7;
	@%p8 bra 	$L__BB4_6;
	mad.lo.s32 	%r54, %r31, %r40, %r15;
	add.s32 	%r55, %r54, %r69;
	mul.wide.s32 	%rd10, %r55, 4;
	add.s64 	%rd11, %rd1, %rd10;
	ld.global.f32 	%f45, [%rd11];
	ld.global.f32 	%f46, [%rd11+4];
	sub.f32 	%f47, %f46, %f45;
	cvt.rn.f32.u32 	%f48, %r15;
	sub.f32 	%f49, %f5, %f48;
	mul.f32 	%f50, %f49, %f47;
	div.rn.f32 	%f51, %f50, %f3;
	add.f32 	%f52, %f45, %f51;
	add.f32 	%f163, %f163, %f52;
$L__BB4_6:
	ld.global.f32 	%f53, [%rd31+-4];
	cos.approx.f32 	%f54, %f53;
	mul.f32 	%f55, %f54, %f1;
	sin.approx.f32 	%f56, %f53;
	mul.f32 	%f57, %f56, %f2;
	sub.f32 	%f58, %f55, %f57;
	add.f32 	%f8, %f30, %f58;
	mov.f32 	%f59, 0f3F000000;
	copysign.f32 	%f60, %f8, %f59;
	add.rz.f32 	%f61, %f8, %f60;
	cvt.rzi.f32.f32 	%f62, %f61;
	cvt.rzi.s32.f32 	%r16, %f62;
	setp.lt.s32 	%p9, %r16, 0;
	setp.ge.s32 	%p10, %r16, %r5;
	or.pred  	%p11, %p9, %p10;
	@%p11 bra 	$L__BB4_8;
	add.s32 	%r56, %r9, %r16;
	add.s32 	%r57, %r56, %r69;
	mul.wide.s32 	%rd12, %r57, 4;
	add.s64 	%rd13, %rd1, %rd12;
	ld.global.f32 	%f63, [%rd13];
	ld.global.f32 	%f64, [%rd13+4];
	sub.f32 	%f65, %f64, %f63;
	cvt.rn.f32.u32 	%f66, %r16;
	sub.f32 	%f67, %f8, %f66;
	mul.f32 	%f68, %f67, %f65;
	div.rn.f32 	%f69, %f68, %f3;
	add.f32 	%f70, %f63, %f69;
	add.f32 	%f163, %f163, %f70;
$L__BB4_8:
	ld.global.f32 	%f71, [%rd31];
	cos.approx.f32 	%f72, %f71;
	mul.f32 	%f73, %f72, %f1;
	sin.approx.f32 	%f74, %f71;
	mul.f32 	%f75, %f74, %f2;
	sub.f32 	%f76, %f73, %f75;
	add.f32 	%f11, %f30, %f76;
	mov.f32 	%f77, 0f3F000000;
	copysign.f32 	%f78, %f11, %f77;
	add.rz.f32 	%f79, %f11, %f78;
	cvt.rzi.f32.f32 	%f80, %f79;
	cvt.rzi.s32.f32 	%r17, %f80;
	setp.lt.s32 	%p12, %r17, 0;
	setp.ge.s32 	%p13, %r17, %r5;
	or.pred  	%p14, %p12, %p13;
	@%p14 bra 	$L__BB4_10;
	add.s32 	%r58, %r11, %r17;
	add.s32 	%r59, %r58, %r69;
	mul.wide.s32 	%rd14, %r59, 4;
	add.s64 	%rd15, %rd1, %rd14;
	ld.global.f32 	%f81, [%rd15];
	ld.global.f32 	%f82, [%rd15+4];
	sub.f32 	%f83, %f82, %f81;
	cvt.rn.f32.u32 	%f84, %r17;
	sub.f32 	%f85, %f11, %f84;
	mul.f32 	%f86, %f85, %f83;
	div.rn.f32 	%f87, %f86, %f3;
	add.f32 	%f88, %f81, %f87;
	add.f32 	%f163, %f163, %f88;
$L__BB4_10:
	ld.global.f32 	%f89, [%rd31+4];
	cos.approx.f32 	%f90, %f89;
	mul.f32 	%f91, %f90, %f1;
	sin.approx.f32 	%f92, %f89;
	mul.f32 	%f93, %f92, %f2;
	sub.f32 	%f94, %f91, %f93;
	add.f32 	%f14, %f30, %f94;
	mov.f32 	%f95, 0f3F000000;
	copysign.f32 	%f96, %f14, %f95;
	add.rz.f32 	%f97, %f14, %f96;
	cvt.rzi.f32.f32 	%f98, %f97;
	cvt.rzi.s32.f32 	%r18, %f98;
	setp.lt.s32 	%p15, %r18, 0;
	setp.ge.s32 	%p16, %r18, %r5;
	or.pred  	%p17, %p15, %p16;
	@%p17 bra 	$L__BB4_12;
	add.s32 	%r60, %r12, %r18;
	add.s32 	%r61, %r60, %r69;
	mul.wide.s32 	%rd16, %r61, 4;
	add.s64 	%rd17, %rd1, %rd16;
	ld.global.f32 	%f99, [%rd17];
	ld.global.f32 	%f100, [%rd17+4];
	sub.f32 	%f101, %f100, %f99;
	cvt.rn.f32.u32 	%f102, %r18;
	sub.f32 	%f103, %f14, %f102;
	mul.f32 	%f104, %f103, %f101;
	div.rn.f32 	%f105, %f104, %f3;
	add.f32 	%f106, %f99, %f105;
	add.f32 	%f163, %f163, %f106;
$L__BB4_12:
	add.s32 	%r70, %r70, 4;
	add.s64 	%rd31, %rd31, 16;
	add.s32 	%r69, %r69, %r10;
	setp.ne.s32 	%p18, %r70, 0;
	@%p18 bra 	$L__BB4_4;
$L__BB4_13:
	setp.eq.s32 	%p19, %r6, 0;
	@%p19 bra 	$L__BB4_23;
	setp.eq.s32 	%p20, %r6, 1;
	@%p20 bra 	$L__BB4_20;
	mul.wide.u32 	%rd18, %r72, 4;
	add.s64 	%rd6, %rd2, %rd18;
	ld.global.f32 	%f108, [%rd6];
	cos.approx.f32 	%f109, %f108;
	mul.f32 	%f110, %f109, %f1;
	sin.approx.f32 	%f111, %f108;
	mul.f32 	%f112, %f111, %f2;
	sub.f32 	%f113, %f110, %f112;
	add.f32 	%f19, %f30, %f113;
	mov.f32 	%f114, 0f3F000000;
	copysign.f32 	%f115, %f19, %f114;
	add.rz.f32 	%f116, %f19, %f115;
	cvt.rzi.f32.f32 	%f117, %f116;
	cvt.rzi.s32.f32 	%r22, %f117;
	mad.lo.s32 	%r23, %r72, %r34, %r40;
	setp.lt.s32 	%p21, %r22, 0;
	setp.ge.s32 	%p22, %r22, %r5;
	or.pred  	%p23, %p21, %p22;
	@%p23 bra 	$L__BB4_17;
	mad.lo.s32 	%r62, %r23, %r31, %r22;
	mul.wide.s32 	%rd19, %r62, 4;
	add.s64 	%rd20, %rd1, %rd19;
	ld.global.f32 	%f118, [%rd20];
	ld.global.f32 	%f119, [%rd20+4];
	sub.f32 	%f120, %f119, %f118;
	cvt.rn.f32.u32 	%f121, %r22;
	sub.f32 	%f122, %f19, %f121;
	mul.f32 	%f123, %f122, %f120;
	div.rn.f32 	%f124, %f123, %f3;
	add.f32 	%f125, %f118, %f124;
	add.f32 	%f163, %f163, %f125;
$L__BB4_17:
	ld.global.f32 	%f126, [%rd6+4];
	cos.approx.f32 	%f127, %f126;
	mul.f32 	%f128, %f127, %f1;
	sin.approx.f32 	%f129, %f126;
	mul.f32 	%f130, %f129, %f2;
	sub.f32 	%f131, %f128, %f130;
	add.f32 	%f22, %f30, %f131;
	mov.f32 	%f132, 0f3F000000;
	copysign.f32 	%f133, %f22, %f132;
	add.rz.f32 	%f134, %f22, %f133;
	cvt.rzi.f32.f32 	%f135, %f134;
	cvt.rzi.s32.f32 	%r24, %f135;
	add.s32 	%r63, %r23, %r34;
	mul.lo.s32 	%r25, %r63, %r31;
	setp.lt.s32 	%p24, %r24, 0;
	setp.ge.s32 	%p25, %r24, %r5;
	or.pred  	%p26, %p24, %p25;
	@%p26 bra 	$L__BB4_19;
	add.s32 	%r64, %r24, %r25;
	mul.wide.s32 	%rd21, %r64, 4;
	add.s64 	%rd22, %rd1, %rd21;
	ld.global.f32 	%f136, [%rd22];
	ld.global.f32 	%f137, [%rd22+4];
	sub.f32 	%f138, %f137, %f136;
	cvt.rn.f32.u32 	%f139, %r24;
	sub.f32 	%f140, %f22, %f139;
	mul.f32 	%f141, %f140, %f138;
	div.rn.f32 	%f142, %f141, %f3;
	add.f32 	%f143, %f136, %f142;
	add.f32 	%f163, %f163, %f143;
$L__BB4_19:
	add.s32 	%r72, %r72, 2;
$L__BB4_20:
	and.b32  	%r65, %r32, 1;
	setp.eq.b32 	%p27, %r65, 1;
	not.pred 	%p28, %p27;
	@%p28 bra 	$L__BB4_23;
	mul.wide.u32 	%rd23, %r72, 4;
	add.s64 	%rd24, %rd2, %rd23;
	ld.global.f32 	%f144, [%rd24];
	cos.approx.f32 	%f145, %f144;
	mul.f32 	%f146, %f145, %f1;
	sin.approx.f32 	%f147, %f144;
	mul.f32 	%f148, %f147, %f2;
	sub.f32 	%f149, %f146, %f148;
	add.f32 	%f27, %f30, %f149;
	mov.f32 	%f150, 0f3F000000;
	copysign.f32 	%f151, %f27, %f150;
	add.rz.f32 	%f152, %f27, %f151;
	cvt.rzi.f32.f32 	%f153, %f152;
	cvt.rzi.s32.f32 	%r28, %f153;
	mad.lo.s32 	%r66, %r72, %r34, %r40;
	mul.lo.s32 	%r29, %r66, %r31;
	setp.lt.s32 	%p29, %r28, 0;
	setp.ge.s32 	%p30, %r28, %r5;
	or.pred  	%p31, %p29, %p30;
	@%p31 bra 	$L__BB4_23;
	add.s32 	%r67, %r28, %r29;
	mul.wide.s32 	%rd25, %r67, 4;
	add.s64 	%rd26, %rd1, %rd25;
	ld.global.f32 	%f154, [%rd26];
	ld.global.f32 	%f155, [%rd26+4];
	sub.f32 	%f156, %f155, %f154;
	cvt.rn.f32.u32 	%f157, %r28;
	sub.f32 	%f158, %f27, %f157;
	mul.f32 	%f159, %f158, %f156;
	div.rn.f32 	%f160, %f159, %f3;
	add.f32 	%f161, %f154, %f160;
	add.f32 	%f163, %f163, %f161;
$L__BB4_23:
	ld.param.u64 	%rd30, [_Z10ortho_keryPfS_S_fiiii_param_0];
	mad.lo.s32 	%r68, %r31, %r40, %r1;
	cvta.to.global.u64 	%rd27, %rd30;
	mul.wide.s32 	%rd28, %r68, 4;
	add.s64 	%rd29, %rd27, %rd28;
	st.global.f32 	[%rd29], %f163;
$L__BB4_24:
	ret;

}


// ===== COMPILED SASS (sm_100) =====

	.target	sm_100

	.elftype	@"ET_EXEC"


//--------------------- .note.nv.tkinfo           --------------------------
	.section	.note.nv.tkinfo,"",@"SHT_NOTE"
	.sectionflags	@"SHF_NOTE_NV_TKINFO"
	.tkinfo
        /*0018*/ 	.word	0x00000002
        /*0030*/ 	.string	""
        /*0030*/ 	.string	"ptxas"
        /*0030*/ 	.string	"Cuda compilation tools, release 13.0, V13.0.88"
        /*0030*/ 	.string	"Build cuda_13.0.r13.0/compiler.36424714_0"
        /*0030*/ 	.string	"-arch sm_100 -m 64 "



//--------------------- .note.nv.cuinfo           --------------------------
	.section	.note.nv.cuinfo,"",@"SHT_NOTE"
	.sectionflags	@"SHF_NOTE_NV_CUINFO"
        /*0018*/ 	.short	0x0002
        /*001a*/ 	.short	0x0064
        /*001c*/ 	.short	0x0082
	.zero		2


//--------------------- .nv.info                  --------------------------
	.section	.nv.info,"",@"SHT_CUDA_INFO"
	.align	4


	//----- nvinfo : EIATTR_REGCOUNT
	.align		4
        /*0000*/ 	.byte	0x04, 0x2f
        /*0002*/ 	.short	(.L_1 - .L_0)
	.align		4
.L_0:
        /*0004*/ 	.word	index@(_Z11applyfilterP6float2Pfiii)
        /*0008*/ 	.word	0x00000013


	//----- nvinfo : EIATTR_FRAME_SIZE
	.align		4
.L_1:
        /*000c*/ 	.byte	0x04, 0x11
        /*000e*/ 	.short	(.L_3 - .L_2)
	.align		4
.L_2:
        /*0010*/ 	.word	index@($__internal_4_$__cuda_sm3x_div_rn_noftz_f32_slowpath)
        /*0014*/ 	.word	0x00000000


	//----- nvinfo : EIATTR_FRAME_SIZE
	.align		4
.L_3:
        /*0018*/ 	.byte	0x04, 0x11
        /*001a*/ 	.short	(.L_5 - .L_4)
	.align		4
.L_4:
        /*001c*/ 	.word	index@(_Z11applyfilterP6float2Pfiii)
        /*0020*/ 	.word	0x00000000


	//----- nvinfo : EIATTR_REGCOUNT
	.align		4
.L_5:
        /*0024*/ 	.byte	0x04, 0x2f
        /*0026*/ 	.short	(.L_7 - .L_6)
	.align		4
.L_6:
        /*0028*/ 	.word	index@(_Z10correctionPfPhS_S_iii)
        /*002c*/ 	.word	0x00000019


	//----- nvinfo : EIATTR_FRAME_SIZE
	.align		4
.L_7:
        /*0030*/ 	.byte	0x04, 0x11
        /*0032*/ 	.short	(.L_9 - .L_8)
	.align		4
.L_8:
        /*0034*/ 	.word	index@($__internal_3_$__cuda_sm20_div_rn_f64_full)
        /*0038*/ 	.word	0x00000000


	//----- nvinfo : EIATTR_FRAME_SIZE
	.align		4
.L_9:
        /*003c*/ 	.byte	0x04, 0x11
        /*003e*/ 	.short	(.L_11 - .L_10)
	.align		4
.L_10:
        /*0040*/ 	.word	index@(_Z10correctionPfPhS_S_iii)
        /*0044*/ 	.word	0x00000000


	//----- nvinfo : EIATTR_REGCOUNT
	.align		4
.L_11:
        /*0048*/ 	.byte	0x04, 0x2f
        /*004a*/ 	.short	(.L_13 - .L_12)
	.align		4
.L_12:
        /*004c*/ 	.word	index@(_Z10ortho_kerzPfS_S_fiiii)
        /*0050*/ 	.word	0x0000001b


	//----- nvinfo : EIATTR_FRAME_SIZE
	.align		4
.L_13:
        /*0054*/ 	.byte	0x04, 0x11
        /*0056*/ 	.short	(.L_15 - .L_14)
	.align		4
.L_14:
        /*0058*/ 	.word	index@($__internal_2_$__cuda_sm3x_div_rn_noftz_f32_slowpath)
        /*005c*/ 	.word	0x00000000


	//----- nvinfo : EIATTR_FRAME_SIZE
	.align		4
.L_15:
        /*0060*/ 	.byte	0x04, 0x11
        /*0062*/ 	.short	(.L_17 - .L_16)
	.align		4
.L_16:
        /*0064*/ 	.word	index@(_Z10ortho_kerzPfS_S_fiiii)
        /*0068*/ 	.word	0x00000000


	//----- nvinfo : EIATTR_REGCOUNT
	.align		4
.L_17:
        /*006c*/ 	.byte	0x04, 0x2f
        /*006e*/ 	.short	(.L_19 - .L_18)
	.align		4
.L_18:
        /*0070*/ 	.word	index@(_Z10ortho_kerxPfS_S_fiiii)
        /*0074*/ 	.word	0x0000001e


	//----- nvinfo : EIATTR_FRAME_SIZE
	.align		4
.L_19:
        /*0078*/ 	.byte	0x04, 0x11
        /*007a*/ 	.short	(.L_21 - .L_20)
	.align		4
.L_20:
        /*007c*/ 	.word	index@($__internal_1_$__cuda_sm3x_div_rn_noftz_f32_slowpath)
        /*0080*/ 	.word	0x00000000


	//----- nvinfo : EIATTR_FRAME_SIZE
	.align		4
.L_21:
        /*0084*/ 	.byte	0x04, 0x11
        /*0086*/ 	.short	(.L_23 - .L_22)
	.align		4
.L_22:
        /*0088*/ 	.word	index@(_Z10ortho_kerxPfS_S_fiiii)
        /*008c*/ 	.word	0x00000000


	//----- nvinfo : EIATTR_REGCOUNT
	.align		4
.L_23:
        /*0090*/ 	.byte	0x04, 0x2f
        /*0092*/ 	.short	(.L_25 - .L_24)
	.align		4
.L_24:
        /*0094*/ 	.word	index@(_Z10ortho_keryPfS_S_fiiii)
        /*0098*/ 	.word	0x0000001e


	//----- nvinfo : EIATTR_FRAME_SIZE
	.align		4
.L_25:
        /*009c*/ 	.byte	0x04, 0x11
        /*009e*/ 	.short	(.L_27 - .L_26)
	.align		4
.L_26:
        /*00a0*/ 	.word	index@($__internal_0_$__cuda_sm3x_div_rn_noftz_f32_slowpath)
        /*00a4*/ 	.word	0x00000000


	//----- nvinfo : EIATTR_FRAME_SIZE
	.align		4
.L_27:
        /*00a8*/ 	.byte	0x04, 0x11
        /*00aa*/ 	.short	(.L_29 - .L_28)
	.align		4
.L_28:
        /*00ac*/ 	.word	index@(_Z10ortho_keryPfS_S_fiiii)
        /*00b0*/ 	.word	0x00000000


	//----- nvinfo : EIATTR_MIN_STACK_SIZE
	.align		4
.L_29:
        /*00b4*/ 	.byte	0x04, 0x12
        /*00b6*/ 	.short	(.L_31 - .L_30)
	.align		4
.L_30:
        /*00b8*/ 	.word	index@(_Z10ortho_keryPfS_S_fiiii)
        /*00bc*/ 	.word	0x00000000


	//----- nvinfo : EIATTR_MIN_STACK_SIZE
	.align		4
.L_31:
        /*00c0*/ 	.byte	0x04, 0x12
        /*00c2*/ 	.short	(.L_33 - .L_32)
	.align		4
.L_32:
        /*00c4*/ 	.word	index@(_Z10ortho_kerxPfS_S_fiiii)
        /*00c8*/ 	.word	0x00000000


	//----- nvinfo : EIATTR_MIN_STACK_SIZE
	.align		4
.L_33:
        /*00cc*/ 	.byte	0x04, 0x12
        /*00ce*/ 	.short	(.L_35 - .L_34)
	.align		4
.L_34:
        /*00d0*/ 	.word	index@(_Z10ortho_kerzPfS_S_fiiii)
        /*00d4*/ 	.word	0x00000000


	//----- nvinfo : EIATTR_MIN_STACK_SIZE
	.align		4
.L_35:
        /*00d8*/ 	.byte	0x04, 0x12
        /*00da*/ 	.short	(.L_37 - .L_36)
	.align		4
.L_36:
        /*00dc*/ 	.word	index@(_Z10correctionPfPhS_S_iii)
        /*00e0*/ 	.word	0x00000000


	//----- nvinfo : EIATTR_MIN_STACK_SIZE
	.align		4
.L_37:
        /*00e4*/ 	.byte	0x04, 0x12
        /*00e6*/ 	.short	(.L_39 - .L_38)
	.align		4
.L_38:
        /*00e8*/ 	.word	index@(_Z11applyfilterP6float2Pfiii)
        /*00ec*/ 	.word	0x00000000
.L_39:


//--------------------- .nv.compat                --------------------------
	.section	.nv.compat,"",@"SHT_CUDA_COMPAT_INFO"
	.align	4
        /*0000*/ 	.byte	0x02, 0x09, 0x00, 0x00, 0x02, 0x02, 0x01, 0x00, 0x02, 0x05, 0x05, 0x00, 0x03, 0x07, 0x01, 0x01
        /*0010*/ 	.byte	0x02, 0x03, 0x00, 0x00, 0x02, 0x06, 0x01, 0x00, 0x04, 0x0b, 0x08, 0x00, 0x01, 0x00, 0x00, 0x00
        /*0020*/ 	.byte	0x00, 0x00, 0x00, 0x00


//--------------------- .nv.info._Z10ortho_keryPfS_S_fiiii --------------------------
	.section	.nv.info._Z10ortho_keryPfS_S_fiiii,"",@"SHT_CUDA_INFO"
	.sectionflags	@""
	.align	4


	//----- nvinfo : EIATTR_CUDA_API_VERSION
	.align		4
        /*0000*/ 	.byte	0x04, 0x37
        /*0002*/ 	.short	(.L_41 - .L_40)
.L_40:
        /*0004*/ 	.word	0x00000082


	//----- nvinfo : EIATTR_KPARAM_INFO
	.align		4
.L_41:
        /*0008*/ 	.byte	0x04, 0x17
        /*000a*/ 	.short	(.L_43 - .L_42)
.L_42:
        /*000c*/ 	.word	0x00000000
        /*0010*/ 	.short	0x0007
        /*0012*/ 	.short	0x0028
        /*0014*/ 	.byte	0x00, 0xf0, 0x11, 0x00


	//----- nvinfo : EIATTR_KPARAM_INFO
	.align		4
.L_43:
        /*0018*/ 	.byte	0x04, 0x17
        /*001a*/ 	.short	(.L_45 - .L_44)
.L_44:
        /*001c*/ 	.word	0x00000000
        /*0020*/ 	.short	0x0006
        /*0022*/ 	.short	0x0024
        /*0024*/ 	.byte	0x00, 0xf0, 0x11, 0x00


	//----- nvinfo : EIATTR_KPARAM_INFO
	.align		4
.L_45:
        /*0028*/ 	.byte	0x04, 0x17
        /*002a*/ 	.short	(.L_47 - .L_46)
.L_46:
        /*002c*/ 	.word	0x00000000
        /*0030*/ 	.short	0x0005
        /*0032*/ 	.short	0x0020
        /*0034*/ 	.byte	0x00, 0xf0, 0x11, 0x00


	//----- nvinfo : EIATTR_KPARAM_INFO
	.align		4
.L_47:
        /*0038*/ 	.byte	0x04, 0x17
        /*003a*/ 	.short	(.L_49 - .L_48)
.L_48:
        /*003c*/ 	.word	0x00000000
        /*0040*/ 	.short	0x0004
        /*0042*/ 	.short	0x001c
        /*0044*/ 	.byte	0x00, 0xf0, 0x11, 0x00


	//----- nvinfo : EIATTR_KPARAM_INFO
	.align		4
.L_49:
        /*0048*/ 	.byte	0x04, 0x17
        /*004a*/ 	.short	(.L_51 - .L_50)
.L_50:
        /*004c*/ 	.word	0x00000000
        /*0050*/ 	.short	0x0003
        /*0052*/ 	.short	0x0018
        /*0054*/ 	.byte	0x00, 0xf0, 0x11, 0x00


	//----- nvinfo : EIATTR_KPARAM_INFO
	.align		4
.L_51:
        /*0058*/ 	.byte	0x04, 0x17
        /*005a*/ 	.short	(.L_53 - .L_52)
.L_52:
        /*005c*/ 	.word	0x00000000
        /*0060*/ 	.short	0x0002
        /*0062*/ 	.short	0x0010
        /*0064*/ 	.byte	0x00, 0xf5, 0x21, 0x00


	//----- nvinfo : EIATTR_KPARAM_INFO
	.align		4
.L_53:
        /*0068*/ 	.byte	0x04, 0x17
        /*006a*/ 	.short	(.L_55 - .L_54)
.L_54:
        /*006c*/ 	.word	0x00000000
        /*0070*/ 	.short	0x0001
        /*0072*/ 	.short	0x0008
        /*0074*/ 	.byte	0x00, 0xf5, 0x21, 0x00


	//----- nvinfo : EIATTR_KPARAM_INFO
	.align		4
.L_55:
        /*0078*/ 	.byte	0x04, 0x17
        /*007a*/ 	.short	(.L_57 - .L_56)
.L_56:
        /*007c*/ 	.word	0x00000000
        /*0080*/ 	.short	0x0000
        /*0082*/ 	.short	0x0000
        /*0084*/ 	.byte	0x00, 0xf5, 0x21, 0x00


	//----- nvinfo : EIATTR_SPARSE_MMA_MASK
	.align		4
.L_57:
        /*0088*/ 	.byte	0x03, 0x50
        /*008a*/ 	.short	0x0000


	//----- nvinfo : EIATTR_MAXREG_COUNT
	.align		4
        /*008c*/ 	.byte	0x03, 0x1b
        /*008e*/ 	.short	0x00ff


	//----- nvinfo : EIATTR_MERCURY_ISA_VERSION
	.align		4
        /*0090*/ 	.byte	0x03, 0x5f
        /*0092*/ 	.short	0x0101


	//----- nvinfo : EIATTR_VRC_CTA_INIT_COUNT
	.align		4
        /*0094*/ 	.byte	0x02, 0x4a
	.zero		1
	.zero		1


	//----- nvinfo : EIATTR_EXIT_INSTR_OFFSETS
	.align		4
        /*0098*/ 	.byte	0x04, 0x1c
        /*009a*/ 	.short	(.L_59 - .L_58)


	//   ....[0]....
.L_58:
        /*009c*/ 	.word	0x000000e0


	//   ....[1]....
        /*00a0*/ 	.word	0x000016f0


	//----- nvinfo : EIATTR_CRS_STACK_SIZE
	.align		4
.L_59:
        /*00a4*/ 	.byte	0x04, 0x1e
        /*00a6*/ 	.short	(.L_61 - .L_60)
.L_60:
        /*00a8*/ 	.word	0x00000000


	//----- nvinfo : EIATTR_CBANK_PARAM_SIZE
	.align		4
.L_61:
        /*00ac*/ 	.byte	0x03, 0x19
        /*00ae*/ 	.short	0x002c


	//----- nvinfo : EIATTR_PARAM_CBANK
	.align		4
        /*00b0*/ 	.byte	0x04, 0x0a
        /*00b2*/ 	.short	(.L_63 - .L_62)
	.align		4
.L_62:
        /*00b4*/ 	.word	index@(.nv.constant0._Z10ortho_keryPfS_S_fiiii)
        /*00b8*/ 	.short	0x0380
        /*00ba*/ 	.short	0x002c


	//----- nvinfo : EIATTR_SW_WAR
	.align		4
.L_63:
        /*00bc*/ 	.byte	0x04, 0x36
        /*00be*/ 	.short	(.L_65 - .L_64)
.L_64:
        /*00c0*/ 	.word	0x00000008
.L_65:


//--------------------- .nv.info._Z10ortho_kerxPfS_S_fiiii --------------------------
	.section	.nv.info._Z10ortho_kerxPfS_S_fiiii,"",@"SHT_CUDA_INFO"
	.sectionflags	@""
	.align	4


	//----- nvinfo : EIATTR_CUDA_API_VERSION
	.align		4
        /*0000*/ 	.byte	0x04, 0x37
        /*0002*/ 	.short	(.L_67 - .L_66)
.L_66:
        /*0004*/ 	.word	0x00000082


	//----- nvinfo : EIATTR_KPARAM_INFO
	.align		4
.L_67:
        /*0008*/ 	.byte	0x04, 0x17
        /*000a*/ 	.short	(.L_69 - .L_68)
.L_68:
        /*000c*/ 	.word	0x00000000
        /*0010*/ 	.short	0x0007
        /*0012*/ 	.short	0x0028
        /*0014*/ 	.byte	0x00, 0xf0, 0x11, 0x00


	//----- nvinfo : EIATTR_KPARAM_INFO
	.align		4
.L_69:
        /*0018*/ 	.byte	0x04, 0x17
        /*001a*/ 	.short	(.L_71 - .L_70)
.L_70:
        /*001c*/ 	.word	0x00000000
        /*0020*/ 	.short	0x0006
        /*0022*/ 	.short	0x0024
        /*0024*/ 	.byte	0x00, 0xf0, 0x11, 0x00


	//----- nvinfo : EIATTR_KPARAM_INFO
	.align		4
.L_71:
        /*0028*/ 	.byte	0x04, 0x17
        /*002a*/ 	.short	(.L_73 - .L_72)
.L_72:
        /*002c*/ 	.word	0x00000000
        /*0030*/ 	.short	0x0005
        /*0032*/ 	.short	0x0020
        /*0034*/ 	.byte	0x00, 0xf0, 0x11, 0x00


	//----- nvinfo : EIATTR_KPARAM_INFO
	.align		4
.L_73:
        /*0038*/ 	.byte	0x04, 0x17
        /*003a*/ 	.short	(.L_75 - .L_74)
.L_74:
        /*003c*/ 	.word	0x00000000
        /*0040*/ 	.short	0x0004
        /*0042*/ 	.short	0x001c
        /*0044*/ 	.byte	0x00, 0xf0, 0x11, 0x00


	//----- nvinfo : EIATTR_KPARAM_INFO
	.align		4
.L_75:
        /*0048*/ 	.byte	0x04, 0x17
        /*004a*/ 	.short	(.L_77 - .L_76)
.L_76:
        /*004c*/ 	.word	0x00000000
        /*0050*/ 	.short	0x0003
        /*0052*/ 	.short	0x0018
        /*0054*/ 	.byte	0x00, 0xf0, 0x11, 0x00


	//----- nvinfo : EIATTR_KPARAM_INFO
	.align		4
.L_77:
        /*0058*/ 	.byte	0x04, 0x17
        /*005a*/ 	.short	(.L_79 - .L_78)
.L_78:
        /*005c*/ 	.word	0x00000000
        /*0060*/ 	.short	0x0002
        /*0062*/ 	.short	0x0010
        /*0064*/ 	.byte	0x00, 0xf5, 0x21, 0x00


	//----- nvinfo : EIATTR_KPARAM_INFO
	.align		4
.L_79:
        /*0068*/ 	.byte	0x04, 0x17
        /*006a*/ 	.short	(.L_81 - .L_80)
.L_80:
        /*006c*/ 	.word	0x00000000
        /*0070*/ 	.short	0x0001
        /*0072*/ 	.short	0x0008
        /*0074*/ 	.byte	0x00, 0xf5, 0x21, 0x00


	//----- nvinfo : EIATTR_KPARAM_INFO
	.align		4
.L_81:
        /*0078*/ 	.byte	0x04, 0x17
        /*007a*/ 	.short	(.L_83 - .L_82)
.L_82:
        /*007c*/ 	.word	0x00000000
        /*0080*/ 	.short	0x0000
        /*0082*/ 	.short	0x0000
        /*0084*/ 	.byte	0x00, 0xf5, 0x21, 0x00


	//----- nvinfo : EIATTR_SPARSE_MMA_MASK
	.align		4
.L_83:
        /*0088*/ 	.byte	0x03, 0x50
        /*008a*/ 	.short	0x0000


	//----- nvinfo : EIATTR_MAXREG_COUNT
	.align		4
        /*008c*/ 	.byte	0x03, 0x1b
        /*008e*/ 	.short	0x00ff


	//----- nvinfo : EIATTR_MERCURY_ISA_VERSION
	.align		4
        /*0090*/ 	.byte	0x03, 0x5f
        /*0092*/ 	.short	0x0101


	//----- nvinfo : EIATTR_VRC_CTA_INIT_COUNT
	.align		4
        /*0094*/ 	.byte	0x02, 0x4a
	.zero		1
	.zero		1


	//----- nvinfo : EIATTR_EXIT_INSTR_OFFSETS
	.align		4
        /*0098*/ 	.byte	0x04, 0x1c
        /*009a*/ 	.short	(.L_85 - .L_84)


	//   ....[0]....
.L_84:
        /*009c*/ 	.word	0x000000e0


	//   ....[1]....
        /*00a0*/ 	.word	0x000016f0


	//----- nvinfo : EIATTR_CRS_STACK_SIZE
	.align		4
.L_85:
        /*00a4*/ 	.byte	0x04, 0x1e
        /*00a6*/ 	.short	(.L_87 - .L_86)
.L_86:
        /*00a8*/ 	.word	0x00000000


	//----- nvinfo : EIATTR_CBANK_PARAM_SIZE
	.align		4
.L_87:
        /*00ac*/ 	.byte	0x03, 0x19
        /*00ae*/ 	.short	0x002c


	//----- nvinfo : EIATTR_PARAM_CBANK
	.align		4
        /*00b0*/ 	.byte	0x04, 0x0a
        /*00b2*/ 	.short	(.L_89 - .L_88)
	.align		4
.L_88:
        /*00b4*/ 	.word	index@(.nv.constant0._Z10ortho_kerxPfS_S_fiiii)
        /*00b8*/ 	.short	0x0380
        /*00ba*/ 	.short	0x002c


	//----- nvinfo : EIATTR_SW_WAR
	.align		4
.L_89:
        /*00bc*/ 	.byte	0x04, 0x36
        /*00be*/ 	.short	(.L_91 - .L_90)
.L_90:
        /*00c0*/ 	.word	0x00000008
.L_91:


//--------------------- .nv.info._Z10ortho_kerzPfS_S_fiiii --------------------------
	.section	.nv.info._Z10ortho_kerzPfS_S_fiiii,"",@"SHT_CUDA_INFO"
	.sectionflags	@""
	.align	4


	//----- nvinfo : EIATTR_CUDA_API_VERSION
	.align		4
        /*0000*/ 	.byte	0x04, 0x37
        /*0002*/ 	.short	(.L_93 - .L_92)
.L_92:
        /*0004*/ 	.word	0x00000082


	//----- nvinfo : EIATTR_KPARAM_INFO
	.align		4
.L_93:
        /*0008*/ 	.byte	0x04, 0x17
        /*000a*/ 	.short	(.L_95 - .L_94)
.L_94:
        /*000c*/ 	.word	0x00000000
        /*0010*/ 	.short	0x0007
        /*0012*/ 	.short	0x0028
        /*0014*/ 	.byte	0x00, 0xf0, 0x11, 0x00


	//----- nvinfo : EIATTR_KPARAM_INFO
	.align		4
.L_95:
        /*0018*/ 	.byte	0x04, 0x17
        /*001a*/ 	.short	(.L_97 - .L_96)
.L_96:
        /*001c*/ 	.word	0x00000000
        /*0020*/ 	.short	0x0006
        /*0022*/ 	.short	0x0024
        /*0024*/ 	.byte	0x00, 0xf0, 0x11, 0x00


	//----- nvinfo : EIATTR_KPARAM_INFO
	.align		4
.L_97:
        /*0028*/ 	.byte	0x04, 0x17
        /*002a*/ 	.short	(.L_99 - .L_98)
.L_98:
        /*002c*/ 	.word	0x00000000
        /*0030*/ 	.short	0x0005
        /*0032*/ 	.short	0x0020
        /*0034*/ 	.byte	0x00, 0xf0, 0x11, 0x00


	//----- nvinfo : EIATTR_KPARAM_INFO
	.align		4
.L_99:
        /*0038*/ 	.byte	0x04, 0x17
        /*003a*/ 	.short	(.L_101 - .L_100)
.L_100:
        /*003c*/ 	.word	0x00000000
        /*0040*/ 	.short	0x0004
        /*0042*/ 	.short	0x001c
        /*0044*/ 	.byte	0x00, 0xf0, 0x11, 0x00


	//----- nvinfo : EIATTR_KPARAM_INFO
	.align		4
.L_101:
        /*0048*/ 	.byte	0x04, 0x17
        /*004a*/ 	.short	(.L_103 - .L_102)
.L_102:
        /*004c*/ 	.word	0x00000000
        /*0050*/ 	.short	0x0003
        /*0052*/ 	.short	0x0018
        /*0054*/ 	.byte	0x00, 0xf0, 0x11, 0x00


	//----- nvinfo : EIATTR_KPARAM_INFO
	.align		4
.L_103:
        /*0058*/ 	.byte	0x04, 0x17
        /*005a*/ 	.short	(.L_105 - .L_104)
.L_104:
        /*005c*/ 	.word	0x00000000
        /*0060*/ 	.short	0x0002
        /*0062*/ 	.short	0x0010
        /*0064*/ 	.byte	0x00, 0xf5, 0x21, 0x00


	//----- nvinfo : EIATTR_KPARAM_INFO
	.align		4
.L_105:
        /*0068*/ 	.byte	0x04, 0x17
        /*006a*/ 	.short	(.L_107 - .L_106)
.L_106:
        /*006c*/ 	.word	0x00000000
        /*0070*/ 	.short	0x0001
        /*0072*/ 	.short	0x0008
        /*0074*/ 	.byte	0x00, 0xf5, 0x21, 0x00


	//----- nvinfo : EIATTR_KPARAM_INFO
	.align		4
.L_107:
        /*0078*/ 	.byte	0x04, 0x17
        /*007a*/ 	.short	(.L_109 - .L_108)
.L_108:
        /*007c*/ 	.word	0x00000000
        /*0080*/ 	.short	0x0000
        /*0082*/ 	.short	0x0000
        /*0084*/ 	.byte	0x00, 0xf5, 0x21, 0x00


	//----- nvinfo : EIATTR_SPARSE_MMA_MASK
	.align		4
.L_109:
        /*0088*/ 	.byte	0x03, 0x50
        /*008a*/ 	.short	0x0000


	//----- nvinfo : EIATTR_MAXREG_COUNT
	.align		4
        /*008c*/ 	.byte	0x03, 0x1b
        /*008e*/ 	.short	0x00ff


	//----- nvinfo : EIATTR_MERCURY_ISA_VERSION
	.align		4
        /*0090*/ 	.byte	0x03, 0x5f
        /*0092*/ 	.short	0x0101


	//----- nvinfo : EIATTR_VRC_CTA_INIT_COUNT
	.align		4
        /*0094*/ 	.byte	0x02, 0x4a
	.zero		1
	.zero		1


	//----- nvinfo : EIATTR_EXIT_INSTR_OFFSETS
	.align		4
        /*0098*/ 	.byte	0x04, 0x1c
        /*009a*/ 	.short	(.L_111 - .L_110)


	//   ....[0]....
.L_110:
        /*009c*/ 	.word	0x000000c0


	//   ....[1]....
        /*00a0*/ 	.word	0x00001720


	//----- nvinfo : EIATTR_CRS_STACK_SIZE
	.align		4
.L_111:
        /*00a4*/ 	.byte	0x04, 0x1e
        /*00a6*/ 	.short	(.L_113 - .L_112)
.L_112:
        /*00a8*/ 	.word	0x00000000


	//----- nvinfo : EIATTR_CBANK_PARAM_SIZE
	.align		4
.L_113:
        /*00ac*/ 	.byte	0x03, 0x19
        /*00ae*/ 	.short	0x002c


	//----- nvinfo : EIATTR_PARAM_CBANK
	.align		4
        /*00b0*/ 	.byte	0x04, 0x0a
        /*00b2*/ 	.short	(.L_115 - .L_114)
	.align		4
.L_114:
        /*00b4*/ 	.word	index@(.nv.constant0._Z10ortho_kerzPfS_S_fiiii)
        /*00b8*/ 	.short	0x0380
        /*00ba*/ 	.short	0x002c


	//----- nvinfo : EIATTR_SW_WAR
	.align		4
.L_115:
        /*00bc*/ 	.byte	0x04, 0x36
        /*00be*/ 	.short	(.L_117 - .L_116)
.L_116:
        /*00c0*/ 	.word	0x00000008
.L_117:


//--------------------- .nv.info._Z10correctionPfPhS_S_iii --------------------------
	.section	.nv.info._Z10correctionPfPhS_S_iii,"",@"SHT_CUDA_INFO"
	.sectionflags	@""
	.align	4


	//----- nvinfo : EIATTR_CUDA_API_VERSION
	.align		4
        /*0000*/ 	.byte	0x04, 0x37
        /*0002*/ 	.short	(.L_119 - .L_118)
.L_118:
        /*0004*/ 	.word	0x00000082


	//----- nvinfo : EIATTR_KPARAM_INFO
	.align		4
.L_119:
        /*0008*/ 	.byte	0x04, 0x17
        /*000a*/ 	.short	(.L_121 - .L_120)
.L_120:
        /*000c*/ 	.word	0x00000000
        /*0010*/ 	.short	0x0006
        /*0012*/ 	.short	0x0028
        /*0014*/ 	.byte	0x00, 0xf0, 0x11, 0x00


	//----- nvinfo : EIATTR_KPARAM_INFO
	.align		4
.L_121:
        /*0018*/ 	.byte	0x04, 0x17
        /*001a*/ 	.short	(.L_123 - .L_122)
.L_122:
        /*001c*/ 	.word	0x00000000
        /*0020*/ 	.short	0x0005
        /*0022*/ 	.short	0x0024
        /*0024*/ 	.byte	0x00, 0xf0, 0x11, 0x00


	//----- nvinfo : EIATTR_KPARAM_INFO
	.align		4
.L_123:
        /*0028*/ 	.byte	0x04, 0x17
        /*002a*/ 	.short	(.L_125 - .L_124)
.L_124:
        /*002c*/ 	.word	0x00000000
        /*0030*/ 	.short	0x0004
        /*0032*/ 	.short	0x0020
        /*0034*/ 	.byte	0x00, 0xf0, 0x11, 0x00


	//----- nvinfo : EIATTR_KPARAM_INFO
	.align		4
.L_125:
        /*0038*/ 	.byte	0x04, 0x17
        /*003a*/ 	.short	(.L_127 - .L_126)
.L_126:
        /*003c*/ 	.word	0x00000000
        /*0040*/ 	.short	0x0003
        /*0042*/ 	.short	0x0018
        /*0044*/ 	.byte	0x00, 0xf5, 0x21, 0x00


	//----- nvinfo : EIATTR_KPARAM_INFO
	.align		4
.L_127:
        /*0048*/ 	.byte	0x04, 0x17
        /*004a*/ 	.short	(.L_129 - .L_128)
.L_128:
        /*004c*/ 	.word	0x00000000
        /*0050*/ 	.short	0x0002
        /*0052*/ 	.short	0x0010
        /*0054*/ 	.byte	0x00, 0xf5, 0x21, 0x00


	//----- nvinfo : EIATTR_KPARAM_INFO
	.align		4
.L_129:
        /*0058*/ 	.byte	0x04, 0x17
        /*005a*/ 	.short	(.L_131 - .L_130)
.L_130:
        /*005c*/ 	.word	0x00000000
        /*0060*/ 	.short	0x0001
        /*0062*/ 	.short	0x0008
        /*0064*/ 	.byte	0x00, 0xf5, 0x21, 0x00


	//----- nvinfo : EIATTR_KPARAM_INFO
	.align		4
.L_131:
        /*0068*/ 	.byte	0x04, 0x17
        /*006a*/ 	.short	(.L_133 - .L_132)
.L_132:
        /*006c*/ 	.word	0x00000000
        /*0070*/ 	.short	0x0000
        /*0072*/ 	.short	0x0000
        /*0074*/ 	.byte	0x00, 0xf5, 0x21, 0x00


	//----- nvinfo : EIATTR_SPARSE_MMA_MASK
	.align		4
.L_133:
        /*0078*/ 	.byte	0x03, 0x50
        /*007a*/ 	.short	0x0000


	//----- nvinfo : EIATTR_MAXREG_COUNT
	.align		4
        /*007c*/ 	.byte	0x03, 0x1b
        /*007e*/ 	.short	0x00ff


	//----- nvinfo : EIATTR_MERCURY_ISA_VERSION
	.align		4
        /*0080*/ 	.byte	0x03, 0x5f
        /*0082*/ 	.short	0x0101


	//----- nvinfo : EIATTR_VRC_CTA_INIT_COUNT
	.align		4
        /*0084*/ 	.byte	0x02, 0x4a
	.zero		1
	.zero		1


	//----- nvinfo : EIATTR_EXIT_INSTR_OFFSETS
	.align		4
        /*0088*/ 	.byte	0x04, 0x1c
        /*008a*/ 	.short	(.L_135 - .L_134)


	//   ....[0]....
.L_134:
        /*008c*/ 	.word	0x00000120


	//   ....[1]....
        /*0090*/ 	.word	0x00000470


	//----- nvinfo : EIATTR_CRS_STACK_SIZE
	.align		4
.L_135:
        /*0094*/ 	.byte	0x04, 0x1e
        /*0096*/ 	.short	(.L_137 - .L_136)
.L_136:
        /*0098*/ 	.word	0x00000000


	//----- nvinfo : EIATTR_CBANK_PARAM_SIZE
	.align		4
.L_137:
        /*009c*/ 	.byte	0x03, 0x19
        /*009e*/ 	.short	0x002c


	//----- nvinfo : EIATTR_PARAM_CBANK
	.align		4
        /*00a0*/ 	.byte	0x04, 0x0a
        /*00a2*/ 	.short	(.L_139 - .L_138)
	.align		4
.L_138:
        /*00a4*/ 	.word	index@(.nv.constant0._Z10correctionPfPhS_S_iii)
        /*00a8*/ 	.short	0x0380
        /*00aa*/ 	.short	0x002c


	//----- nvinfo : EIATTR_SW_WAR
	.align		4
.L_139:
        /*00ac*/ 	.byte	0x04, 0x36
        /*00ae*/ 	.short	(.L_141 - .L_140)
.L_140:
        /*00b0*/ 	.word	0x00000008
.L_141:


//--------------------- .nv.info._Z11applyfilterP6float2Pfiii --------------------------
	.section	.nv.info._Z11applyfilterP6float2Pfiii,"",@"SHT_CUDA_INFO"
	.sectionflags	@""
	.align	4


	//----- nvinfo : EIATTR_CUDA_API_VERSION
	.align		4
        /*0000*/ 	.byte	0x04, 0x37
        /*0002*/ 	.short	(.L_143 - .L_142)
.L_142:
        /*0004*/ 	.word	0x00000082


	//----- nvinfo : EIATTR_KPARAM_INFO
	.align		4
.L_143:
        /*0008*/ 	.byte	0x04, 0x17
        /*000a*/ 	.short	(.L_145 - .L_144)
.L_144:
        /*000c*/ 	.word	0x00000000
        /*0010*/ 	.short	0x0004
        /*0012*/ 	.short	0x0018
        /*0014*/ 	.byte	0x00, 0xf0, 0x11, 0x00


	//----- nvinfo : EIATTR_KPARAM_INFO
	.align		4
.L_145:
        /*0018*/ 	.byte	0x04, 0x17
        /*001a*/ 	.short	(.L_147 - .L_146)
.L_146:
        /*001c*/ 	.word	0x00000000
        /*0020*/ 	.short	0x0003
        /*0022*/ 	.short	0x0014
        /*0024*/ 	.byte	0x00, 0xf0, 0x11, 0x00


	//----- nvinfo : EIATTR_KPARAM_INFO
	.align		4
.L_147:
        /*0028*/ 	.byte	0x04, 0x17
        /*002a*/ 	.short	(.L_149 - .L_148)
.L_148:
        /*002c*/ 	.word	0x00000000
        /*0030*/ 	.short	0x0002
        /*0032*/ 	.short	0x0010
        /*0034*/ 	.byte	0x00, 0xf0, 0x11, 0x00


	//----- nvinfo : EIATTR_KPARAM_INFO
	.align		4
.L_149:
        /*0038*/ 	.byte	0x04, 0x17
        /*003a*/ 	.short	(.L_151 - .L_150)
.L_150:
        /*003c*/ 	.word	0x00000000
        /*0040*/ 	.short	0x0001
        /*0042*/ 	.short	0x0008
        /*0044*/ 	.byte	0x00, 0xf5, 0x21, 0x00


	//----- nvinfo : EIATTR_KPARAM_INFO
	.align		4
.L_151:
        /*0048*/ 	.byte	0x04, 0x17
        /*004a*/ 	.short	(.L_153 - .L_152)
.L_152:
        /*004c*/ 	.word	0x00000000
        /*0050*/ 	.short	0x0000
        /*0052*/ 	.short	0x0000
        /*0054*/ 	.byte	0x00, 0xf5, 0x21, 0x00


	//----- nvinfo : EIATTR_SPARSE_MMA_MASK
	.align		4
.L_153:
        /*0058*/ 	.byte	0x03, 0x50
        /*005a*/ 	.short	0x0000


	//----- nvinfo : EIATTR_MAXREG_COUNT
	.align		4
        /*005c*/ 	.byte	0x03, 0x1b
        /*005e*/ 	.short	0x00ff


	//----- nvinfo : EIATTR_MERCURY_ISA_VERSION
	.align		4
        /*0060*/ 	.byte	0x03, 0x5f
        /*0062*/ 	.short	0x0101


	//----- nvinfo : EIATTR_VRC_CTA_INIT_COUNT
	.align		4
        /*0064*/ 	.byte	0x02, 0x4a
	.zero		1
	.zero		1


	//----- nvinfo : EIATTR_EXIT_INSTR_OFFSETS
	.align		4
        /*0068*/ 	.byte	0x04, 0x1c
        /*006a*/ 	.short	(.L_155 - .L_154)


	//   ....[0]....
.L_154:
        /*006c*/ 	.word	0x00000140


	//   ....[1]....
        /*0070*/ 	.word	0x00000420


	//----- nvinfo : EIATTR_CRS_STACK_SIZE
	.align		4
.L_155:
        /*0074*/ 	.byte	0x04, 0x1e
        /*0076*/ 	.short	(.L_157 - .L_156)
.L_156:
        /*0078*/ 	.word	0x00000000


	//----- nvinfo : EIATTR_CBANK_PARAM_SIZE
	.align		4
.L_157:
        /*007c*/ 	.byte	0x03, 0x19
        /*007e*/ 	.short	0x001c


	//----- nvinfo : EIATTR_PARAM_CBANK
	.align		4
        /*0080*/ 	.byte	0x04, 0x0a
        /*0082*/ 	.short	(.L_159 - .L_158)
	.align		4
.L_158:
        /*0084*/ 	.word	index@(.nv.constant0._Z11applyfilterP6float2Pfiii)
        /*0088*/ 	.short	0x0380
        /*008a*/ 	.short	0x001c


	//----- nvinfo : EIATTR_SW_WAR
	.align		4
.L_159:
        /*008c*/ 	.byte	0x04, 0x36
        /*008e*/ 	.short	(.L_161 - .L_160)
.L_160:
        /*0090*/ 	.word	0x00000008
.L_161:


//--------------------- .nv.callgraph             --------------------------
	.section	.nv.callgraph,"",@"SHT_CUDA_CALLGRAPH"
	.align	4
	.sectionentsize	8
	.align		4
        /*0000*/ 	.word	0x00000000
	.align		4
        /*0004*/ 	.word	0xffffffff
	.align		4
        /*0008*/ 	.word	0x00000000
	.align		4
        /*000c*/ 	.word	0xfffffffe
	.align		4
        /*0010*/ 	.word	0x00000000
	.align		4
        /*0014*/ 	.word	0xfffffffd
	.align		4
        /*0018*/ 	.word	0x00000000
	.align		4
        /*001c*/ 	.word	0xfffffffc


//--------------------- .text._Z10ortho_keryPfS_S_fiiii --------------------------
	.section	.text._Z10ortho_keryPfS_S_fiiii,"ax",@progbits
	.align	128
        .global         _Z10ortho_keryPfS_S_fiiii
        .type           _Z10ortho_keryPfS_S_fiiii,@function
        .size           _Z10ortho_keryPfS_S_fiiii,(.L_x_153 - _Z10ortho_keryPfS_S_fiiii)
        .other          _Z10ortho_keryPfS_S_fiiii,@"STO_CUDA_ENTRY STV_DEFAULT"
_Z10ortho_keryPfS_S_fiiii:
.text._Z10ortho_keryPfS_S_fiiii:
[----:B------:R-:W-:Y:S01]  /*0000*/  LDC R1, c[0x0][0x37c] ;  /* 0x0000df00ff017b82 */ /* 0x000fe20000000800 */
[----:B------:R-:W0:Y:S07]  /*0010*/  S2R R8, SR_TID.Y ;  /* 0x0000000000087919 */ /* 0x000e2e0000002200 */
[----:B------:R-:W1:Y:S01]  /*0020*/  S2UR UR5, SR_CTAID.Y ;  /* 0x00000000000579c3 */ /* 0x000e620000002600 */
[----:B------:R-:W2:Y:S01]  /*0030*/  LDCU UR6, c[0x0][0x360] ;  /* 0x00006c00ff0677ac */ /* 0x000ea20008000800 */
[----:B------:R-:W2:Y:S01]  /*0040*/  S2R R17, SR_CTAID.X ;  /* 0x0000000000117919 */ /* 0x000ea20000002500 */
[----:B------:R-:W1:Y:S01]  /*0050*/  LDCU UR4, c[0x0][0x364] ;  /* 0x00006c80ff0477ac */ /* 0x000e620008000800 */
[----:B------:R-:W2:Y:S04]  /*0060*/  S2R R0, SR_TID.X ;  /* 0x0000000000007919 */ /* 0x000ea80000002100 */
[----:B------:R-:W3:Y:S01]  /*0070*/  LDC R5, c[0x0][0x3a8] ;  /* 0x0000ea00ff057b82 */ /* 0x000ee20000000800 */
[----:B------:R-:W4:Y:S01]  /*0080*/  LDCU UR11, c[0x0][0x3a0] ;  /* 0x00007400ff0b77ac */ /* 0x000f220008000800 */
[----:B-1----:R-:W-:-:S06]  /*0090*/  UIMAD UR4, UR4, UR5, URZ ;  /* 0x00000005040472a4 */ /* 0x002fcc000f8e02ff */
[----:B0-----:R-:W-:-:S04]  /*00a0*/  IADD3 R18, PT, PT, R8, UR4, RZ ;  /* 0x0000000408127c10 */ /* 0x001fc8000fffe0ff */
[----:B---3--:R-:W-:Y:S01]  /*00b0*/  ISETP.GE.AND P0, PT, R18, R5, PT ;  /* 0x000000051200720c */ /* 0x008fe20003f06270 */
[----:B--2---:R-:W-:-:S05]  /*00c0*/  IMAD R17, R17, UR6, R0 ;  /* 0x0000000611117c24 */ /* 0x004fca000f8e0200 */
[----:B----4-:R-:W-:-:S13]  /*00d0*/  ISETP.GE.OR P0, PT, R17, UR11, P0 ;  /* 0x0000000b11007c0c */ /* 0x010fda0008706670 */
[----:B------:R-:W-:Y:S05]  /*00e0*/  @P0 EXIT ;  /* 0x000000000000094d */ /* 0x000fea0003800000 */
[----:B------:R-:W0:Y:S01]  /*00f0*/  LDCU UR8, c[0x0][0x3a4] ;  /* 0x00007480ff0877ac */ /* 0x000e220008000800 */
[----:B------:R-:W-:Y:S01]  /*0100*/  HFMA2 R16, -RZ, RZ, 0, 0 ;  /* 0x00000000ff107431 */ /* 0x000fe200000001ff */
[----:B------:R-:W1:Y:S01]  /*0110*/  LDCU.64 UR12, c[0x0][0x358] ;  /* 0x00006b00ff0c77ac */ /* 0x000e620008000a00 */
[----:B0-----:R-:W-:-:S09]  /*0120*/  UISETP.GE.AND UP0, UPT, UR8, 0x1, UPT ;  /* 0x000000010800788c */ /* 0x001fd2000bf06270 */
[----:B-1----:R-:W-:Y:S05]  /*0130*/  BRA.U !UP0, `(.L_x_0) ;  /* 0x0000001508587547 */ /* 0x002fea000b800000 */
[----:B------:R-:W0:Y:S01]  /*0140*/  LDCU UR6, c[0x0][0x39c] ;  /* 0x00007380ff0677ac */ /* 0x000e220008000800 */
[----:B------:R-:W-:Y:S02]  /*0150*/  I2FP.F32.S32 R3, UR11 ;  /* 0x0000000b00037c45 */ /* 0x000fe40008201400 */
[----:B------:R-:W-:Y:S01]  /*0160*/  MOV R16, RZ ;  /* 0x000000ff00107202 */ /* 0x000fe20000000f00 */
[----:B------:R-:W-:Y:S01]  /*0170*/  ULEA.HI UR5, UR11, UR11, URZ, 0x1 ;  /* 0x0000000b0b057291 */ /* 0x000fe2000f8f08ff */
[----:B------:R-:W-:Y:S01]  /*0180*/  MOV R11, RZ ;  /* 0x000000ff000b7202 */ /* 0x000fe20000000f00 */
[----:B------:R-:W-:Y:S02]  /*0190*/  UISETP.GE.U32.AND UP0, UPT, UR8, 0x4, UPT ;  /* 0x000000040800788c */ /* 0x000fe4000bf06070 */
[----:B------:R-:W-:Y:S02]  /*01a0*/  USHF.R.S32.HI UR5, URZ, 0x1, UR5 ;  /* 0x00000001ff057899 */ /* 0x000fe40008011405 */
[----:B------:R-:W-:-:S02]  /*01b0*/  UIADD3 UR9, UPT, UPT, UR11, -0x1, URZ ;  /* 0xffffffff0b097890 */ /* 0x000fc4000fffe0ff */
[----:B------:R-:W-:Y:S02]  /*01c0*/  ULOP3.LUT UR10, UR8, 0x3, URZ, 0xc0, !UPT ;  /* 0x00000003080a7892 */ /* 0x000fe4000f8ec0ff */
[----:B------:R-:W-:Y:S01]  /*01d0*/  IADD3 R10, PT, PT, R17, -UR5, RZ ;  /* 0x80000005110a7c10 */ /* 0x000fe2000fffe0ff */
[----:B0-----:R-:W-:-:S03]  /*01e0*/  UIADD3 UR6, UPT, UPT, -UR5, UR6, URZ ;  /* 0x0000000605067290 */ /* 0x001fc6000fffe1ff */
[----:B------:R-:W-:-:S03]  /*01f0*/  I2FP.F32.S32 R10, R10 ;  /* 0x0000000a000a7245 */ /* 0x000fc60000201400 */
[----:B------:R-:W-:Y:S01]  /*0200*/  I2FP.F32.S32 R9, UR6 ;  /* 0x0000000600097c45 */ /* 0x000fe20008201400 */
[----:B------:R-:W-:Y:S06]  /*0210*/  BRA.U !UP0, `(.L_x_1) ;  /* 0x0000000908dc7547 */ /* 0x000fec000b800000 */
[----:B------:R-:W0:Y:S01]  /*0220*/  LDCU.64 UR6, c[0x0][0x390] ;  /* 0x00007200ff0677ac */ /* 0x000e220008000a00 */
[----:B------:R-:W1:Y:S01]  /*0230*/  LDC.64 R12, c[0x0][0x388] ;  /* 0x0000e200ff0c7b82 */ /* 0x000e620000000a00 */
[----:B------:R-:W-:Y:S01]  /*0240*/  HFMA2 R4, -RZ, RZ, 0, 0 ;  /* 0x00000000ff047431 */ /* 0x000fe200000001ff */
[C---:B------:R-:W-:Y:S01]  /*0250*/  IADD3 R8, PT, PT, R5.reuse, UR4, R8 ;  /* 0x0000000405087c10 */ /* 0x040fe2000fffe008 */
[----:B------:R-:W-:Y:S01]  /*0260*/  ULOP3.LUT UR5, UR8, 0x7ffffffc, URZ, 0xc0, !UPT ;  /* 0x7ffffffc08057892 */ /* 0x000fe2000f8ec0ff */
[C---:B------:R-:W-:Y:S01]  /*0270*/  IMAD R7, R5.reuse, UR11, RZ ;  /* 0x0000000b05077c24 */ /* 0x040fe2000f8e02ff */
[C---:B------:R-:W-:Y:S01]  /*0280*/  LEA R6, R5.reuse, R18, 0x1 ;  /* 0x0000001205067211 */ /* 0x040fe200078e08ff */
[----:B------:R-:W-:Y:S01]  /*0290*/  IMAD R5, R5, 0x3, R18 ;  /* 0x0000000305057824 */ /* 0x000fe200078e0212 */
[----:B------:R-:W-:Y:S01]  /*02a0*/  MOV R16, RZ ;  /* 0x000000ff00107202 */ /* 0x000fe20000000f00 */
[----:B------:R-:W2:Y:S01]  /*02b0*/  LDCU UR15, c[0x0][0x3a0] ;  /* 0x00007400ff0f77ac */ /* 0x000ea20008000800 */
[----:B------:R-:W-:Y:S01]  /*02c0*/  MOV R11, UR5 ;  /* 0x00000005000b7c02 */ /* 0x000fe20008000f00 */
[----:B------:R-:W3:Y:S01]  /*02d0*/  LDCU UR14, c[0x0][0x398] ;  /* 0x00007300ff0e77ac */ /* 0x000ee20008000800 */
[----:B------:R-:W-:-:S02]  /*02e0*/  UIADD3 UR8, UPT, UPT, -UR5, URZ, URZ ;  /* 0x000000ff05087290 */ /* 0x000fc4000fffe1ff */
[----:B0-----:R-:W-:-:S04]  /*02f0*/  UIADD3 UR6, UP0, UPT, UR6, 0x8, URZ ;  /* 0x0000000806067890 */ /* 0x001fc8000ff1e0ff */
[----:B------:R-:W-:Y:S02]  /*0300*/  UIADD3.X UR7, UPT, UPT, URZ, UR7, URZ, UP0, !UPT ;  /* 0x00000007ff077290 */ /* 0x000fe400087fe4ff */
[----:B------:R-:W-:-:S04]  /*0310*/  MOV R14, UR6 ;  /* 0x00000006000e7c02 */ /* 0x000fc80008000f00 */
[----:B--2---:R-:W-:-:S07]  /*0320*/  MOV R15, UR7 ;  /* 0x00000007000f7c02 */ /* 0x004fce0008000f00 */
.L_x_18:
[----:B------:R-:W2:Y:S01]  /*0330*/  LDG.E R0, desc[UR12][R14.64+-0x8] ;  /* 0xfffff80c0e007981 */ /* 0x000ea2000c1e1900 */
[----:B------:R-:W-:Y:S01]  /*0340*/  UIADD3 UR8, UPT, UPT, UR8, 0x4, URZ ;  /* 0x0000000408087890 */ /* 0x000fe2000fffe0ff */
[----:B------:R-:W-:Y:S03]  /*0350*/  BSSY.RECONVERGENT B2, `(.L_x_2) ;  /* 0x0000027000027945 */ /* 0x000fe60003800200 */
[----:B------:R-:W-:Y:S01]  /*0360*/  UISETP.NE.AND UP0, UPT, UR8, URZ, UPT ;  /* 0x000000ff0800728c */ /* 0x000fe2000bf05270 */
[----:B--2---:R-:W-:-:S04]  /*0370*/  FMUL.RZ R2, R0, 0.15915493667125701904 ;  /* 0x3e22f98300027820 */ /* 0x004fc8000040c000 */
[----:B------:R-:W0:Y:S08]  /*0380*/  MUFU.SIN R0, R2 ;  /* 0x0000000200007308 */ /* 0x000e300000000400 */
[----:B------:R-:W2:Y:S01]  /*0390*/  MUFU.COS R19, R2 ;  /* 0x0000000200137308 */ /* 0x000ea20000000000 */
[----:B0-----:R-:W-:Y:S01]  /*03a0*/  FMUL R21, R9, R0 ;  /* 0x0000000009157220 */ /* 0x001fe20000400000 */
[----:B------:R-:W-:-:S03]  /*03b0*/  MOV R0, 0x3f000000 ;  /* 0x3f00000000007802 */ /* 0x000fc60000000f00 */
[----:B--2---:R-:W-:-:S04]  /*03c0*/  FFMA R19, R10, R19, -R21 ;  /* 0x000000130a137223 */ /* 0x004fc80000000815 */
[----:B---3--:R-:W-:-:S05]  /*03d0*/  FADD R25, R19, UR14 ;  /* 0x0000000e13197e21 */ /* 0x008fca0008000000 */
[----:B------:R-:W-:-:S05]  /*03e0*/  LOP3.LUT R0, R0, 0x80000000, R25, 0xb8, !PT ;  /* 0x8000000000007812 */ /* 0x000fca00078eb819 */
[----:B------:R-:W-:-:S04]  /*03f0*/  FADD.RZ R0, R25, R0 ;  /* 0x0000000019007221 */ /* 0x000fc8000000c000 */
[----:B------:R-:W0:Y:S02]  /*0400*/  F2I.TRUNC.NTZ R27, R0 ;  /* 0x00000000001b7305 */ /* 0x000e24000020f100 */
[----:B0-----:R-:W-:-:S04]  /*0410*/  ISETP.GE.AND P0, PT, R27, UR9, PT ;  /* 0x000000091b007c0c */ /* 0x001fc8000bf06270 */
[----:B------:R-:W-:-:S13]  /*0420*/  ISETP.LT.OR P0, PT, R27, RZ, P0 ;  /* 0x000000ff1b00720c */ /* 0x000fda0000701670 */
[----:B------:R-:W-:Y:S05]  /*0430*/  @P0 BRA `(.L_x_3) ;  /* 0x0000000000600947 */ /* 0x000fea0003800000 */
[----:B------:R-:W-:-:S05]  /*0440*/  IMAD R19, R18, UR15, R27 ;  /* 0x0000000f12137c24 */ /* 0x000fca000f8e021b */
[----:B------:R-:W-:-:S05]  /*0450*/  IADD3 R19, PT, PT, R19, R4, RZ ;  /* 0x0000000413137210 */ /* 0x000fca0007ffe0ff */
[----:B-1----:R-:W-:-:S05]  /*0460*/  IMAD.WIDE R22, R19, 0x4, R12 ;  /* 0x0000000413167825 */ /* 0x002fca00078e020c */
[----:B------:R-:W2:Y:S04]  /*0470*/  LDG.E R21, desc[UR12][R22.64] ;  /* 0x0000000c16157981 */ /* 0x000ea8000c1e1900 */
[----:B------:R-:W2:Y:S01]  /*0480*/  LDG.E R0, desc[UR12][R22.64+0x4] ;  /* 0x0000040c16007981 */ /* 0x000ea2000c1e1900 */
[----:B------:R-:W0:Y:S01]  /*0490*/  MUFU.RCP R20, R3 ;  /* 0x0000000300147308 */ /* 0x000e220000001000 */
[----:B------:R-:W-:Y:S01]  /*04a0*/  I2FP.F32.U32 R2, R27 ;  /* 0x0000001b00027245 */ /* 0x000fe20000201000 */
[----:B------:R-:W-:Y:S04]  /*04b0*/  BSSY.RECONVERGENT B3, `(.L_x_4) ;  /* 0x000000e000037945 */ /* 0x000fe80003800200 */
[----:B------:R-:W-:Y:S01]  /*04c0*/  FADD R19, R25, -R2 ;  /* 0x8000000219137221 */ /* 0x000fe20000000000 */
[----:B0-----:R-:W-:-:S04]  /*04d0*/  FFMA R25, -R3, R20, 1 ;  /* 0x3f80000003197423 */ /* 0x001fc80000000114 */
[----:B------:R-:W-:Y:S01]  /*04e0*/  FFMA R25, R20, R25, R20 ;  /* 0x0000001914197223 */ /* 0x000fe20000000014 */
[----:B--2---:R-:W-:-:S04]  /*04f0*/  FADD R0, -R21, R0 ;  /* 0x0000000015007221 */ /* 0x004fc80000000100 */
[----:B------:R-:W-:-:S04]  /*0500*/  FMUL R0, R0, R19 ;  /* 0x0000001300007220 */ /* 0x000fc80000400000 */
[----:B------:R-:W0:Y:S01]  /*0510*/  FCHK P0, R0, R3 ;  /* 0x0000000300007302 */ /* 0x000e220000000000 */
[----:B------:R-:W-:-:S04]  /*0520*/  FFMA R2, R0, R25, RZ ;  /* 0x0000001900027223 */ /* 0x000fc800000000ff */
[----:B------:R-:W-:-:S04]  /*0530*/  FFMA R19, -R3, R2, R0 ;  /* 0x0000000203137223 */ /* 0x000fc80000000100 */
[----:B------:R-:W-:Y:S01]  /*0540*/  FFMA R2, R25, R19, R2 ;  /* 0x0000001319027223 */ /* 0x000fe20000000002 */
[----:B0-----:R-:W-:Y:S06]  /*0550*/  @!P0 BRA `(.L_x_5) ;  /* 0x00000000000c8947 */ /* 0x001fec0003800000 */
[----:B------:R-:W-:-:S07]  /*0560*/  MOV R20, 0x580 ;  /* 0x0000058000147802 */ /* 0x000fce0000000f00 */
[----:B------:R-:W-:Y:S05]  /*0570*/  CALL.REL.NOINC `($__internal_0_$__cuda_sm3x_div_rn_noftz_f32_slowpath) ;  /* 0x0000001000607944 */ /* 0x000fea0003c00000 */
[----:B------:R-:W-:-:S07]  /*0580*/  MOV R2, R0 ;  /* 0x0000000000027202 */ /* 0x000fce0000000f00 */
.L_x_5:
[----:B------:R-:W-:Y:S05]  /*0590*/  BSYNC.RECONVERGENT B3 ;  /* 0x0000000000037941 */ /* 0x000fea0003800200 */
.L_x_4:
[----:B------:R-:W-:-:S04]  /*05a0*/  FADD R21, R21, R2 ;  /* 0x0000000215157221 */ /* 0x000fc80000000000 */
[----:B------:R-:W-:-:S07]  /*05b0*/  FADD R16, R16, R21 ;  /* 0x0000001510107221 */ /* 0x000fce0000000000 */
.L_x_3:
[----:B------:R-:W-:Y:S05]  /*05c0*/  BSYNC.RECONVERGENT B2 ;  /* 0x0000000000027941 */ /* 0x000fea0003800200 */
.L_x_2:
[----:B------:R-:W2:Y:S01]  /*05d0*/  LDG.E R0, desc[UR12][R14.64+-0x4] ;  /* 0xfffffc0c0e007981 */ /* 0x000ea2000c1e1900 */
[----:B------:R-:W-:Y:S01]  /*05e0*/  BSSY.RECONVERGENT B2, `(.L_x_6) ;  /* 0x0000026000027945 */ /* 0x000fe20003800200 */
[----:B--2---:R-:W-:-:S04]  /*05f0*/  FMUL.RZ R2, R0, 0.15915493667125701904 ;  /* 0x3e22f98300027820 */ /* 0x004fc8000040c000 */
[----:B------:R-:W0:Y:S08]  /*0600*/  MUFU.SIN R0, R2 ;  /* 0x0000000200007308 */ /* 0x000e300000000400 */
[----:B------:R-:W2:Y:S01]  /*0610*/  MUFU.COS R19, R2 ;  /* 0x0000000200137308 */ /* 0x000ea20000000000 */
[----:B0-----:R-:W-:Y:S01]  /*0620*/  FMUL R21, R9, R0 ;  /* 0x0000000009157220 */ /* 0x001fe20000400000 */
[----:B------:R-:W-:-:S03]  /*0630*/  HFMA2 R0, -RZ, RZ, 1.75, 0 ;  /* 0x3f000000ff007431 */ /* 0x000fc600000001ff */
[----:B--2---:R-:W-:-:S04]  /*0640*/  FFMA R19, R10, R19, -R21 ;  /* 0x000000130a137223 */ /* 0x004fc80000000815 */
[----:B------:R-:W-:-:S05]  /*0650*/  FADD R25, R19, UR14 ;  /* 0x0000000e13197e21 */ /* 0x000fca0008000000 */
        /* <DEDUP_REMOVED lines=15> */
[----:B0-----:R-:W-:Y:S01]  /*0750*/  FFMA R25, -R3, R24, 1 ;  /* 0x3f80000003197423 */ /* 0x001fe20000000118 */
[----:B--2---:R-:W-:-:S04]  /*0760*/  FADD R0, -R21, R0 ;  /* 0x0000000015007221 */ /* 0x004fc80000000100 */
[----:B------:R-:W-:Y:S01]  /*0770*/  FMUL R20, R0, R19 ;  /* 0x0000001300147220 */ /* 0x000fe20000400000 */
[----:B------:R-:W-:-:S03]  /*0780*/  FFMA R0, R24, R25, R24 ;  /* 0x0000001918007223 */ /* 0x000fc60000000018 */
[----:B------:R-:W0:Y:S01]  /*0790*/  FCHK P0, R20, R3 ;  /* 0x0000000314007302 */ /* 0x000e220000000000 */
[----:B------:R-:W-:-:S04]  /*07a0*/  FFMA R2, R0, R20, RZ ;  /* 0x0000001400027223 */ /* 0x000fc800000000ff */
[----:B------:R-:W-:-:S04]  /*07b0*/  FFMA R19, -R3, R2, R20 ;  /* 0x0000000203137223 */ /* 0x000fc80000000114 */
[----:B------:R-:W-:Y:S01]  /*07c0*/  FFMA R0, R0, R19, R2 ;  /* 0x0000001300007223 */ /* 0x000fe20000000002 */
[----:B0-----:R-:W-:Y:S06]  /*07d0*/  @!P0 BRA `(.L_x_9) ;  /* 0x00000000000c8947 */ /* 0x001fec0003800000 */
[----:B------:R-:W-:Y:S02]  /*07e0*/  MOV R0, R20 ;  /* 0x0000001400007202 */ /* 0x000fe40000000f00 */
[----:B------:R-:W-:-:S07]  /*07f0*/  MOV R20, 0x810 ;  /* 0x0000081000147802 */ /* 0x000fce0000000f00 */
[----:B------:R-:W-:Y:S05]  /*0800*/  CALL.REL.NOINC `($__internal_0_$__cuda_sm3x_div_rn_noftz_f32_slowpath) ;  /* 0x0000000c00bc7944 */ /* 0x000fea0003c00000 */
.L_x_9:
[----:B------:R-:W-:Y:S05]  /*0810*/  BSYNC.RECONVERGENT B3 ;  /* 0x0000000000037941 */ /* 0x000fea0003800200 */
.L_x_8:
[----:B------:R-:W-:-:S04]  /*0820*/  FADD R21, R21, R0 ;  /* 0x0000000015157221 */ /* 0x000fc80000000000 */
[----:B------:R-:W-:-:S07]  /*0830*/  FADD R16, R16, R21 ;  /* 0x0000001510107221 */ /* 0x000fce0000000000 */
.L_x_7:
[----:B------:R-:W-:Y:S05]  /*0840*/  BSYNC.RECONVERGENT B2 ;  /* 0x0000000000027941 */ /* 0x000fea0003800200 */
.L_x_6:
        /* <DEDUP_REMOVED lines=36> */
.L_x_13:
[----:B------:R-:W-:Y:S05]  /*0a90*/  BSYNC.RECONVERGENT B3 ;  /* 0x0000000000037941 */ /* 0x000fea0003800200 */
.L_x_12:
[----:B------:R-:W-:-:S04]  /*0aa0*/  FADD R21, R21, R0 ;  /* 0x0000000015157221 */ /* 0x000fc80000000000 */
[----:B------:R-:W-:-:S07]  /*0ab0*/  FADD R16, R16, R21 ;  /* 0x0000001510107221 */ /* 0x000fce0000000000 */
.L_x_11:
[----:B------:R-:W-:Y:S05]  /*0ac0*/  BSYNC.RECONVERGENT B2 ;  /* 0x0000000000027941 */ /* 0x000fea0003800200 */
.L_x_10:
        /* <DEDUP_REMOVED lines=36> */
.L_x_17:
[----:B------:R-:W-:Y:S05]  /*0d10*/  BSYNC.RECONVERGENT B3 ;  /* 0x0000000000037941 */ /* 0x000fea0003800200 */
.L_x_16:
[----:B------:R-:W-:-:S04]  /*0d20*/  FADD R21, R21, R0 ;  /* 0x0000000015157221 */ /* 0x000fc80000000000 */
[----:B------:R-:W-:-:S07]  /*0d30*/  FADD R16, R16, R21 ;  /* 0x0000001510107221 */ /* 0x000fce0000000000 */
.L_x_15:
[----:B------:R-:W-:Y:S05]  /*0d40*/  BSYNC.RECONVERGENT B2 ;  /* 0x0000000000027941 */ /* 0x000fea0003800200 */
.L_x_14:
[----:B------:R-:W-:Y:S02]  /*0d50*/  IADD3 R14, P0, PT, R14, 0x10, RZ ;  /* 0x000000100e0e7810 */ /* 0x000fe40007f1e0ff */
[----:B------:R-:W-:Y:S02]  /*0d60*/  LEA R4, R7, R4, 0x2 ;  /* 0x0000000407047211 */ /* 0x000fe400078e10ff */
[----:B------:R-:W-:Y:S01]  /*0d70*/  IADD3.X R15, PT, PT, RZ, R15, RZ, P0, !PT ;  /* 0x0000000fff0f7210 */ /* 0x000fe200007fe4ff */
[----:B------:R-:W-:Y:S08]  /*0d80*/  BRA.U UP0, `(.L_x_18) ;  /* 0xfffffff500687547 */ /* 0x000ff0000b83ffff */
.L_x_1:
[----:B------:R-:W-:-:S09]  /*0d90*/  UISETP.NE.AND UP0, UPT, UR10, URZ, UPT ;  /* 0x000000ff0a00728c */ /* 0x000fd2000bf05270 */
[----:B------:R-:W-:Y:S05]  /*0da0*/  BRA.U !UP0, `(.L_x_0) ;  /* 0x00000009083c7547 */ /* 0x000fea000b800000 */
[----:B------:R-:W-:-:S09]  /*0db0*/  UISETP.NE.AND UP0, UPT, UR10, 0x1, UPT ;  /* 0x000000010a00788c */ /* 0x000fd2000bf05270 */
[----:B------:R-:W-:Y:S05]  /*0dc0*/  BRA.U !UP0, `(.L_x_19) ;  /* 0x00000005086c7547 */ /* 0x000fea000b800000 */
[----:B------:R-:W0:Y:S01]  /*0dd0*/  LDC.64 R6, c[0x0][0x390] ;  /* 0x0000e400ff067b82 */ /* 0x000e220000000a00 */
[----:B------:R-:W2:Y:S01]  /*0de0*/  LDCU UR5, c[0x0][0x398] ;  /* 0x00007300ff0577ac */ /* 0x000ea20008000800 */
[----:B0-----:R-:W-:-:S05]  /*0df0*/  IMAD.WIDE.U32 R6, R11, 0x4, R6 ;  /* 0x000000040b067825 */ /* 0x001fca00078e0006 */
[----:B------:R-:W3:Y:S01]  /*0e00*/  LDG.E R0, desc[UR12][R6.64] ;  /* 0x0000000c06007981 */ /* 0x000ee2000c1e1900 */
[----:B------:R-:W-:Y:S01]  /*0e10*/  BSSY.RECONVERGENT B2, `(.L_x_20) ;  /* 0x0000029000027945 */ /* 0x000fe20003800200 */
[----:B---3--:R-:W-:-:S04]  /*0e20*/  FMUL.RZ R2, R0, 0.15915493667125701904 ;  /* 0x3e22f98300027820 */ /* 0x008fc8000040c000 */
[----:B------:R-:W1:Y:S08]  /*0e30*/  MUFU.SIN R0, R2 ;  /* 0x0000000200007308 */ /* 0x000e700000000400 */
[----:B------:R-:W0:Y:S01]  /*0e40*/  MUFU.COS R5, R2 ;  /* 0x0000000200057308 */ /* 0x000e220000000000 */
[----:B-1----:R-:W-:Y:S01]  /*0e50*/  FMUL R13, R9, R0 ;  /* 0x00000000090d7220 */ /* 0x002fe20000400000 */
[----:B------:R-:W-:-:S03]  /*0e60*/  HFMA2 R0, -RZ, RZ, 1.75, 0 ;  /* 0x3f000000ff007431 */ /* 0x000fc600000001ff */
[----:B0-----:R-:W-:-:S04]  /*0e70*/  FFMA R5, R10, R5, -R13 ;  /* 0x000000050a057223 */ /* 0x001fc8000000080d */
[----:B--2---:R-:W-:Y:S01]  /*0e80*/  FADD R19, R5, UR5 ;  /* 0x0000000505137e21 */ /* 0x004fe20008000000 */
[----:B------:R-:W0:Y:S04]  /*0e90*/  LDCU UR5, c[0x0][0x3a8] ;  /* 0x00007500ff0577ac */ /* 0x000e280008000800 */
[----:B------:R-:W-:-:S05]  /*0ea0*/  LOP3.LUT R0, R0, 0x80000000, R19, 0xb8, !PT ;  /* 0x8000000000007812 */ /* 0x000fca00078eb813 */
[----:B------:R-:W-:-:S06]  /*0eb0*/  FADD.RZ R0, R19, R0 ;  /* 0x0000000013007221 */ /* 0x000fcc000000c000 */
[----:B------:R-:W1:Y:S01]  /*0ec0*/  F2I.TRUNC.NTZ R0, R0 ;  /* 0x0000000000007305 */ /* 0x000e62000020f100 */
[----:B0-----:R-:W-:Y:S01]  /*0ed0*/  IMAD R5, R11, UR5, R18 ;  /* 0x000000050b057c24 */ /* 0x001fe2000f8e0212 */
[----:B-1----:R-:W-:-:S04]  /*0ee0*/  ISETP.GE.AND P0, PT, R0, UR9, PT ;  /* 0x0000000900007c0c */ /* 0x002fc8000bf06270 */
[----:B------:R-:W-:-:S13]  /*0ef0*/  ISETP.LT.OR P0, PT, R0, RZ, P0 ;  /* 0x000000ff0000720c */ /* 0x000fda0000701670 */
[----:B------:R-:W-:Y:S05]  /*0f00*/  @P0 BRA `(.L_x_21) ;  /* 0x0000000000640947 */ /* 0x000fea0003800000 */
[----:B------:R-:W0:Y:S01]  /*0f10*/  LDC.64 R12, c[0x0][0x388] ;  /* 0x0000e200ff0c7b82 */ /* 0x000e220000000a00 */
[----:B------:R-:W1:Y:S02]  /*0f20*/  LDCU UR5, c[0x0][0x3a0] ;  /* 0x00007400ff0577ac */ /* 0x000e640008000800 */
[----:B-1----:R-:W-:-:S04]  /*0f30*/  IMAD R15, R5, UR5, R0 ;  /* 0x00000005050f7c24 */ /* 0x002fc8000f8e0200 */
[----:B0-----:R-:W-:-:S05]  /*0f40*/  IMAD.WIDE R12, R15, 0x4, R12 ;  /* 0x000000040f0c7825 */ /* 0x001fca00078e020c */
        /* <DEDUP_REMOVED lines=18> */
.L_x_23:
[----:B------:R-:W-:Y:S05]  /*1070*/  BSYNC.RECONVERGENT B3 ;  /* 0x0000000000037941 */ /* 0x000fea0003800200 */
.L_x_22:
[----:B------:R-:W-:-:S04]  /*1080*/  FADD R13, R4, R0 ;  /* 0x00000000040d7221 */ /* 0x000fc80000000000 */
[----:B------:R-:W-:-:S07]  /*1090*/  FADD R16, R16, R13 ;  /* 0x0000000d10107221 */ /* 0x000fce0000000000 */
.L_x_21:
[----:B------:R-:W-:Y:S05]  /*10a0*/  BSYNC.RECONVERGENT B2 ;  /* 0x0000000000027941 */ /* 0x000fea0003800200 */
.L_x_20:
[----:B------:R-:W2:Y:S01]  /*10b0*/  LDG.E R6, desc[UR12][R6.64+0x4] ;  /* 0x0000040c06067981 */ /* 0x000ea2000c1e1900 */
[----:B------:R-:W0:Y:S01]  /*10c0*/  LDCU UR5, c[0x0][0x398] ;  /* 0x00007300ff0577ac */ /* 0x000e220008000800 */
[----:B------:R-:W-:Y:S01]  /*10d0*/  BSSY.RECONVERGENT B2, `(.L_x_24) ;  /* 0x0000029000027945 */ /* 0x000fe20003800200 */
[----:B--2---:R-:W-:-:S04]  /*10e0*/  FMUL.RZ R2, R6, 0.15915493667125701904 ;  /* 0x3e22f98306027820 */ /* 0x004fc8000040c000 */
[----:B------:R-:W1:Y:S08]  /*10f0*/  MUFU.SIN R0, R2 ;  /* 0x0000000200007308 */ /* 0x000e700000000400 */
[----:B------:R-:W2:Y:S01]  /*1100*/  MUFU.COS R13, R2 ;  /* 0x00000002000d7308 */ /* 0x000ea20000000000 */
[----:B-1----:R-:W-:Y:S01]  /*1110*/  FMUL R15, R9, R0 ;  /* 0x00000000090f7220 */ /* 0x002fe20000400000 */
[----:B------:R-:W-:-:S03]  /*1120*/  HFMA2 R0, -RZ, RZ, 1.75, 0 ;  /* 0x3f000000ff007431 */ /* 0x000fc600000001ff */
[----:B--2---:R-:W-:-:S04]  /*1130*/  FFMA R13, R10, R13, -R15 ;  /* 0x0000000d0a0d7223 */ /* 0x004fc8000000080f */
[----:B0-----:R-:W-:Y:S01]  /*1140*/  FADD R13, R13, UR5 ;  /* 0x000000050d0d7e21 */ /* 0x001fe20008000000 */
[----:B------:R-:W0:Y:S04]  /*1150*/  LDCU UR5, c[0x0][0x3a8] ;  /* 0x00007500ff0577ac */ /* 0x000e280008000800 */
[----:B------:R-:W-:-:S05]  /*1160*/  LOP3.LUT R0, R0, 0x80000000, R13, 0xb8, !PT ;  /* 0x8000000000007812 */ /* 0x000fca00078eb80d */
[----:B------:R-:W-:-:S06]  /*1170*/  FADD.RZ R0, R13, R0 ;  /* 0x000000000d007221 */ /* 0x000fcc000000c000 */
[----:B------:R-:W1:Y:S01]  /*1180*/  F2I.TRUNC.NTZ R0, R0 ;  /* 0x0000000000007305 */ /* 0x000e62000020f100 */
[----:B0-----:R-:W-:Y:S02]  /*1190*/  IADD3 R5, PT, PT, R5, UR5, RZ ;  /* 0x0000000505057c10 */ /* 0x001fe4000fffe0ff */
        /* <DEDUP_REMOVED lines=25> */
.L_x_27:
[----:B------:R-:W-:Y:S05]  /*1330*/  BSYNC.RECONVERGENT B3 ;  /* 0x0000000000037941 */ /* 0x000fea0003800200 */
.L_x_26:
[----:B------:R-:W-:-:S04]  /*1340*/  FADD R5, R4, R0 ;  /* 0x0000000004057221 */ /* 0x000fc80000000000 */
[----:B------:R-:W-:-:S07]  /*1350*/  FADD R16, R16, R5 ;  /* 0x0000000510107221 */ /* 0x000fce0000000000 */
.L_x_25:
[----:B------:R-:W-:Y:S05]  /*1360*/  BSYNC.RECONVERGENT B2 ;  /* 0x0000000000027941 */ /* 0x000fea0003800200 */
.L_x_24:
[----:B------:R-:W-:-:S07]  /*1370*/  IADD3 R11, PT, PT, R11, 0x2, RZ ;  /* 0x000000020b0b7810 */ /* 0x000fce0007ffe0ff */
.L_x_19:
[----:B------:R-:W0:Y:S02]  /*1380*/  LDCU UR5, c[0x0][0x3a4] ;  /* 0x00007480ff0577ac */ /* 0x000e240008000800 */
[----:B0-----:R-:W-:-:S04]  /*1390*/  ULOP3.LUT UR5, UR5, 0x1, URZ, 0xc0, !UPT ;  /* 0x0000000105057892 */ /* 0x001fc8000f8ec0ff */
[----:B------:R-:W-:-:S09]  /*13a0*/  UISETP.NE.U32.AND UP0, UPT, UR5, 0x1, UPT ;  /* 0x000000010500788c */ /* 0x000fd2000bf05070 */
[----:B------:R-:W-:Y:S05]  /*13b0*/  BRA.U UP0, `(.L_x_0) ;  /* 0x0000000100b87547 */ /* 0x000fea000b800000 */
[----:B------:R-:W0:Y:S01]  /*13c0*/  LDC.64 R4, c[0x0][0x390] ;  /* 0x0000e400ff047b82 */ /* 0x000e220000000a00 */
[----:B------:R-:W2:Y:S01]  /*13d0*/  LDCU UR5, c[0x0][0x398] ;  /* 0x00007300ff0577ac */ /* 0x000ea20008000800 */
[----:B0-----:R-:W-:-:S06]  /*13e0*/  IMAD.WIDE.U32 R4, R11, 0x4, R4 ;  /* 0x000000040b047825 */ /* 0x001fcc00078e0004 */
[----:B------:R-:W3:Y:S01]  /*13f0*/  LDG.E R4, desc[UR12][R4.64] ;  /* 0x0000000c04047981 */ /* 0x000ee2000c1e1900 */
[----:B------:R-:W-:Y:S01]  /*1400*/  BSSY.RECONVERGENT B2, `(.L_x_0) ;  /* 0x0000029000027945 */ /* 0x000fe20003800200 */
[----:B---3--:R-:W-:-:S04]  /*1410*/  FMUL.RZ R2, R4, 0.15915493667125701904 ;  /* 0x3e22f98304027820 */ /* 0x008fc8000040c000 */
[----:B------:R-:W0:Y:S08]  /*1420*/  MUFU.SIN R0, R2 ;  /* 0x0000000200007308 */ /* 0x000e300000000400 */
[----:B------:R-:W3:Y:S01]  /*1430*/  MUFU.COS R7, R2 ;  /* 0x0000000200077308 */ /* 0x000ee20000000000 */
[----:B0-----:R-:W-:Y:S01]  /*1440*/  FMUL R9, R9, R0 ;  /* 0x0000000009097220 */ /* 0x001fe20000400000 */
[----:B------:R-:W-:-:S03]  /*1450*/  HFMA2 R0, -RZ, RZ, 1.75, 0 ;  /* 0x3f000000ff007431 */ /* 0x000fc600000001ff */
[----:B---3--:R-:W-:-:S04]  /*1460*/  FFMA R7, R10, R7, -R9 ;  /* 0x000000070a077223 */ /* 0x008fc80000000809 */
[----:B--2---:R-:W-:Y:S01]  /*1470*/  FADD R9, R7, UR5 ;  /* 0x0000000507097e21 */ /* 0x004fe20008000000 */
[----:B------:R-:W0:Y:S04]  /*1480*/  LDCU UR5, c[0x0][0x3a8] ;  /* 0x00007500ff0577ac */ /* 0x000e280008000800 */
[----:B------:R-:W-:-:S05]  /*1490*/  LOP3.LUT R0, R0, 0x80000000, R9, 0xb8, !PT ;  /* 0x8000000000007812 */ /* 0x000fca00078eb809 */
[----:B------:R-:W-:-:S06]  /*14a0*/  FADD.RZ R0, R9, R0 ;  /* 0x0000000009007221 */ /* 0x000fcc000000c000 */
[----:B------:R-:W2:Y:S01]  /*14b0*/  F2I.TRUNC.NTZ R0, R0 ;  /* 0x0000000000007305 */ /* 0x000ea2000020f100 */
[----:B0-----:R-:W-:Y:S01]  /*14c0*/  IMAD R5, R11, UR5, R18 ;  /* 0x000000050b057c24 */ /* 0x001fe2000f8e0212 */
[----:B--2---:R-:W-:-:S04]  /*14d0*/  ISETP.GE.AND P0, PT, R0, UR9, PT ;  /* 0x0000000900007c0c */ /* 0x004fc8000bf06270 */
[----:B------:R-:W-:-:S13]  /*14e0*/  ISETP.LT.OR P0, PT, R0, RZ, P0 ;  /* 0x000000ff0000720c */ /* 0x000fda0000701670 */
[----:B------:R-:W-:Y:S05]  /*14f0*/  @P0 BRA `(.L_x_28) ;  /* 0x0000000000640947 */ /* 0x000fea0003800000 */
[----:B------:R-:W0:Y:S01]  /*1500*/  LDC.64 R6, c[0x0][0x388] ;  /* 0x0000e200ff067b82 */ /* 0x000e220000000a00 */
[----:B------:R-:W2:Y:S02]  /*1510*/  LDCU UR5, c[0x0][0x3a0] ;  /* 0x00007400ff0577ac */ /* 0x000ea40008000800 */
[----:B--2---:R-:W-:-:S04]  /*1520*/  IMAD R5, R5, UR5, R0 ;  /* 0x0000000505057c24 */ /* 0x004fc8000f8e0200 */
        /* <DEDUP_REMOVED lines=18> */
[----:B-1----:R-:W-:Y:S05]  /*1650*/  CALL.REL.NOINC `($__internal_0_$__cuda_sm3x_div_rn_noftz_f32_slowpath) ;  /* 0x0000000000287944 */ /* 0x002fea0003c00000 */
.L_x_30:
[----:B------:R-:W-:Y:S05]  /*1660*/  BSYNC.RECONVERGENT B3 ;  /* 0x0000000000037941 */ /* 0x000fea0003800200 */
.L_x_29:
[----:B------:R-:W-:-:S04]  /*1670*/  FADD R3, R4, R0 ;  /* 0x0000000004037221 */ /* 0x000fc80000000000 */
[----:B------:R-:W-:-:S07]  /*1680*/  FADD R16, R16, R3 ;  /* 0x0000000310107221 */ /* 0x000fce0000000000 */
.L_x_28:
[----:B------:R-:W-:Y:S05]  /*1690*/  BSYNC.RECONVERGENT B2 ;  /* 0x0000000000027941 */ /* 0x000fea0003800200 */
.L_x_0:
[----:B------:R-:W0:Y:S01]  /*16a0*/  LDC.64 R2, c[0x0][0x380] ;  /* 0x0000e000ff027b82 */ /* 0x000e220000000a00 */
[----:B------:R-:W2:Y:S02]  /*16b0*/  LDCU UR5, c[0x0][0x3a0] ;  /* 0x00007400ff0577ac */ /* 0x000ea40008000800 */
[----:B--2---:R-:W-:-:S04]  /*16c0*/  IMAD R17, R18, UR5, R17 ;  /* 0x0000000512117c24 */ /* 0x004fc8000f8e0211 */
[----:B0-----:R-:W-:-:S05]  /*16d0*/  IMAD.WIDE R2, R17, 0x4, R2 ;  /* 0x0000000411027825 */ /* 0x001fca00078e0202 */
[----:B------:R-:W-:Y:S01]  /*16e0*/  STG.E desc[UR12][R2.64], R16 ;  /* 0x0000001002007986 */ /* 0x000fe2000c10190c */
[----:B------:R-:W-:Y:S05]  /*16f0*/  EXIT ;  /* 0x000000000000794d */ /* 0x000fea0003800000 */
        .weak           $__internal_0_$__cuda_sm3x_div_rn_noftz_f32_slowpath
        .type           $__internal_0_$__cuda_sm3x_div_rn_noftz_f32_slowpath,@function
        .size           $__internal_0_$__cuda_sm3x_div_rn_noftz_f32_slowpath,(.L_x_153 - $__internal_0_$__cuda_sm3x_div_rn_noftz_f32_slowpath)
$__internal_0_$__cuda_sm3x_div_rn_noftz_f32_slowpath:
[----:B------:R-:W-:Y:S01]  /*1700*/  SHF.R.U32.HI R2, RZ, 0x17, R3 ;  /* 0x00000017ff027819 */ /* 0x000fe20000011603 */
[----:B------:R-:W-:Y:S01]  /*1710*/  BSSY.RECONVERGENT B0, `(.L_x_31) ;  /* 0x0000063000007945 */ /* 0x000fe20003800200 */
[----:B------:R-:W-:Y:S02]  /*1720*/  SHF.R.U32.HI R22, RZ, 0x17, R0 ;  /* 0x00000017ff167819 */ /* 0x000fe40000011600 */
[----:B------:R-:W-:Y:S02]  /*1730*/  LOP3.LUT R2, R2, 0xff, RZ, 0xc0, !PT ;  /* 0x000000ff02027812 */ /* 0x000fe400078ec0ff */
[----:B------:R-:W-:Y:S02]  /*1740*/  LOP3.LUT R22, R22, 0xff, RZ, 0xc0, !PT ;  /* 0x000000ff16167812 */ /* 0x000fe400078ec0ff */
[----:B------:R-:W-:Y:S02]  /*1750*/  IADD3 R23, PT, PT, R2, -0x1, RZ ;  /* 0xffffffff02177810 */ /* 0x000fe40007ffe0ff */
[----:B------:R-:W-:-:S02]  /*1760*/  IADD3 R24, PT, PT, R22, -0x1, RZ ;  /* 0xffffffff16187810 */ /* 0x000fc40007ffe0ff */
[----:B------:R-:W-:Y:S02]  /*1770*/  ISETP.GT.U32.AND P0, PT, R23, 0xfd, PT ;  /* 0x000000fd1700780c */ /* 0x000fe40003f04070 */
[----:B------:R-:W-:Y:S02]  /*1780*/  MOV R25, R3 ;  /* 0x0000000300197202 */ /* 0x000fe40000000f00 */
[----:B------:R-:W-:-:S13]  /*1790*/  ISETP.GT.U32.OR P0, PT, R24, 0xfd, P0 ;  /* 0x000000fd1800780c */ /* 0x000fda0000704470 */
[----:B------:R-:W-:Y:S01]  /*17a0*/  @!P0 MOV R19, RZ ;  /* 0x000000ff00138202 */ /* 0x000fe20000000f00 */
[----:B------:R-:W-:Y:S06]  /*17b0*/  @!P0 BRA `(.L_x_32) ;  /* 0x00000000005c8947 */ /* 0x000fec0003800000 */
[----:B------:R-:W-:Y:S02]  /*17c0*/  FSETP.GTU.FTZ.AND P0, PT, |R0|, +INF , PT ;  /* 0x7f8000000000780b */ /* 0x000fe40003f1c200 */
[----:B------:R-:W-:-:S04]  /*17d0*/  FSETP.GTU.FTZ.AND P1, PT, |R3|, +INF , PT ;  /* 0x7f8000000300780b */ /* 0x000fc80003f3c200 */
[----:B------:R-:W-:-:S13]  /*17e0*/  PLOP3.LUT P0, PT, P0, P1, PT, 0xf8, 0x8f ;  /* 0x00000000008f781c */ /* 0x000fda0000703f70 */
[----:B------:R-:W-:Y:S05]  /*17f0*/  @P0 BRA `(.L_x_33) ;  /* 0x00000004004c0947 */ /* 0x000fea0003800000 */
[----:B------:R-:W-:-:S13]  /*1800*/  LOP3.LUT P0, RZ, R25, 0x7fffffff, R0, 0xc8, !PT ;  /* 0x7fffffff19ff7812 */ /* 0x000fda000780c800 */
[----:B------:R-:W-:Y:S05]  /*1810*/  @!P0 BRA `(.L_x_34) ;  /* 0x00000004003c8947 */ /* 0x000fea0003800000 */
[C---:B------:R-:W-:Y:S02]  /*1820*/  FSETP.NEU.FTZ.AND P2, PT, |R0|.reuse, +INF , PT ;  /* 0x7f8000000000780b */ /* 0x040fe40003f5d200 */
[----:B------:R-:W-:Y:S02]  /*1830*/  FSETP.NEU.FTZ.AND P1, PT, |R3|, +INF , PT ;  /* 0x7f8000000300780b */ /* 0x000fe40003f3d200 */
[----:B------:R-:W-:-:S11]  /*1840*/  FSETP.NEU.FTZ.AND P0, PT, |R0|, +INF , PT ;  /* 0x7f8000000000780b */ /* 0x000fd60003f1d200 */
[----:B------:R-:W-:Y:S05]  /*1850*/  @!P1 BRA !P2, `(.L_x_34) ;  /* 0x00000004002c9947 */ /* 0x000fea0005000000 */
[----:B------:R-:W-:-:S04]  /*1860*/  LOP3.LUT P2, RZ, R0, 0x7fffffff, RZ, 0xc0, !PT ;  /* 0x7fffffff00ff7812 */ /* 0x000fc8000784c0ff */
[----:B------:R-:W-:-:S13]  /*1870*/  PLOP3.LUT P1, PT, P1, P2, PT, 0x2f, 0xf2 ;  /* 0x0000000000f2781c */ /* 0x000fda0000f24577 */
[----:B------:R-:W-:Y:S05]  /*1880*/  @P1 BRA `(.L_x_35) ;  /* 0x0000000400181947 */ /* 0x000fea0003800000 */
[----:B------:R-:W-:-:S04]  /*1890*/  LOP3.LUT P1, RZ, R25, 0x7fffffff, RZ, 0xc0, !PT ;  /* 0x7fffffff19ff7812 */ /* 0x000fc8000782c0ff */
[----:B------:R-:W-:-:S13]  /*18a0*/  PLOP3.LUT P0, PT, P0, P1, PT, 0x2f, 0xf2 ;  /* 0x0000000000f2781c */ /* 0x000fda0000702577 */
[----:B------:R-:W-:Y:S05]  /*18b0*/  @P0 BRA `(.L_x_36) ;  /* 0x0000000400000947 */ /* 0x000fea0003800000 */
[----:B------:R-:W-:Y:S02]  /*18c0*/  ISETP.GE.AND P0, PT, R24, RZ, PT ;  /* 0x000000ff1800720c */ /* 0x000fe40003f06270 */
[----:B------:R-:W-:-:S11]  /*18d0*/  ISETP.GE.AND P1, PT, R23, RZ, PT ;  /* 0x000000ff1700720c */ /* 0x000fd60003f26270 */
[----:B------:R-:W-:Y:S01]  /*18e0*/  @P0 MOV R19, RZ ;  /* 0x000000ff00130202 */ /* 0x000fe20000000f00 */
[----:B------:R-:W-:Y:S01]  /*18f0*/  @!P0 FFMA R0, R0, 1.84467440737095516160e+19, RZ ;  /* 0x5f80000000008823 */ /* 0x000fe200000000ff */
[----:B------:R-:W-:Y:S01]  /*1900*/  @!P0 MOV R19, 0xffffffc0 ;  /* 0xffffffc000138802 */ /* 0x000fe20000000f00 */
[----:B------:R-:W-:-:S03]  /*1910*/  @!P1 FFMA R25, R3, 1.84467440737095516160e+19, RZ ;  /* 0x5f80000003199823 */ /* 0x000fc600000000ff */
[----:B------:R-:W-:-:S07]  /*1920*/  @!P1 IADD3 R19, PT, PT, R19, 0x40, RZ ;  /* 0x0000004013139810 */ /* 0x000fce0007ffe0ff */
.L_x_32:
[----:B------:R-:W-:Y:S01]  /*1930*/  LEA R26, R2, 0xc0800000, 0x17 ;  /* 0xc0800000021a7811 */ /* 0x000fe200078eb8ff */
[----:B------:R-:W-:Y:S03]  /*1940*/  BSSY.RECONVERGENT B1, `(.L_x_37) ;  /* 0x0000036000017945 */ /* 0x000fe60003800200 */
[----:B------:R-:W-:Y:S02]  /*1950*/  IADD3 R26, PT, PT, -R26, R25, RZ ;  /* 0x000000191a1a7210 */ /* 0x000fe40007ffe1ff */
[----:B------:R-:W-:Y:S02]  /*1960*/  IADD3 R25, PT, PT, R22, -0x7f, RZ ;  /* 0xffffff8116197810 */ /* 0x000fe40007ffe0ff */
[----:B------:R-:W0:Y:S01]  /*1970*/  MUFU.RCP R24, R26 ;  /* 0x0000001a00187308 */ /* 0x000e220000001000 */
[----:B------:R-:W-:Y:S02]  /*1980*/  FADD.FTZ R23, -R26, -RZ ;  /* 0x800000ff1a177221 */ /* 0x000fe40000010100 */
[----:B------:R-:W-:-:S02]  /*1990*/  IMAD R0, R25, -0x800000, R0 ;  /* 0xff80000019007824 */ /* 0x000fc400078e0200 */
[----:B0-----:R-:W-:-:S04]  /*19a0*/  FFMA R27, R24, R23, 1 ;  /* 0x3f800000181b7423 */ /* 0x001fc80000000017 */
[----:B------:R-:W-:-:S04]  /*19b0*/  FFMA R27, R24, R27, R24 ;  /* 0x0000001b181b7223 */ /* 0x000fc80000000018 */
[----:B------:R-:W-:-:S04]  /*19c0*/  FFMA R22, R0, R27, RZ ;  /* 0x0000001b00167223 */ /* 0x000fc800000000ff */
[----:B------:R-:W-:-:S04]  /*19d0*/  FFMA R24, R23, R22, R0 ;  /* 0x0000001617187223 */ /* 0x000fc80000000000 */
[----:B------:R-:W-:Y:S01]  /*19e0*/  FFMA R24, R27, R24, R22 ;  /* 0x000000181b187223 */ /* 0x000fe20000000016 */
[----:B------:R-:W-:-:S03]  /*19f0*/  IADD3 R22, PT, PT, R25, 0x7f, -R2 ;  /* 0x0000007f19167810 */ /* 0x000fc60007ffe802 */
[----:B------:R-:W-:Y:S01]  /*1a00*/  FFMA R23, R23, R24, R0 ;  /* 0x0000001817177223 */ /* 0x000fe20000000000 */
[----:B------:R-:W-:-:S03]  /*1a10*/  IADD3 R19, PT, PT, R22, R19, RZ ;  /* 0x0000001316137210 */ /* 0x000fc60007ffe0ff */
[----:B------:R-:W-:-:S05]  /*1a20*/  FFMA R0, R27, R23, R24 ;  /* 0x000000171b007223 */ /* 0x000fca0000000018 */
[----:B------:R-:W-:-:S04]  /*1a30*/  SHF.R.U32.HI R2, RZ, 0x17, R0 ;  /* 0x00000017ff027819 */ /* 0x000fc80000011600 */
[----:B------:R-:W-:-:S04]  /*1a40*/  LOP3.LUT R2, R2, 0xff, RZ, 0xc0, !PT ;  /* 0x000000ff02027812 */ /* 0x000fc800078ec0ff */
[----:B------:R-:W-:-:S04]  /*1a50*/  IADD3 R2, PT, PT, R2, R19, RZ ;  /* 0x0000001302027210 */ /* 0x000fc80007ffe0ff */
[----:B------:R-:W-:-:S04]  /*1a60*/  IADD3 R22, PT, PT, R2, -0x1, RZ ;  /* 0xffffffff02167810 */ /* 0x000fc80007ffe0ff */
[----:B------:R-:W-:-:S13]  /*1a70*/  ISETP.GE.U32.AND P0, PT, R22, 0xfe, PT ;  /* 0x000000fe1600780c */ /* 0x000fda0003f06070 */
[----:B------:R-:W-:Y:S05]  /*1a80*/  @!P0 BRA `(.L_x_38) ;  /* 0x0000000000808947 */ /* 0x000fea0003800000 */
[----:B------:R-:W-:-:S13]  /*1a90*/  ISETP.GT.AND P0, PT, R2, 0xfe, PT ;  /* 0x000000fe0200780c */ /* 0x000fda0003f04270 */
[----:B------:R-:W-:Y:S05]  /*1aa0*/  @P0 BRA `(.L_x_39) ;  /* 0x00000000006c0947 */ /* 0x000fea0003800000 */
[----:B------:R-:W-:-:S13]  /*1ab0*/  ISETP.GE.AND P0, PT, R2, 0x1, PT ;  /* 0x000000010200780c */ /* 0x000fda0003f06270 */
[----:B------:R-:W-:Y:S05]  /*1ac0*/  @P0 BRA `(.L_x_40) ;  /* 0x0000000000740947 */ /* 0x000fea0003800000 */
[----:B------:R-:W-:Y:S02]  /*1ad0*/  ISETP.GE.AND P0, PT, R2, -0x18, PT ;  /* 0xffffffe80200780c */ /* 0x000fe40003f06270 */
[----:B------:R-:W-:-:S11]  /*1ae0*/  LOP3.LUT R0, R0, 0x80000000, RZ, 0xc0, !PT ;  /* 0x8000000000007812 */ /* 0x000fd600078ec0ff */
[----:B------:R-:W-:Y:S05]  /*1af0*/  @!P0 BRA `(.L_x_40) ;  /* 0x0000000000688947 */ /* 0x000fea0003800000 */
[CCC-:B------:R-:W-:Y:S01]  /*1b00*/  FFMA.RZ R19, R27.reuse, R23.reuse, R24.reuse ;  /* 0x000000171b137223 */ /* 0x1c0fe2000000c018 */
[CCC-:B------:R-:W-:Y:S01]  /*1b10*/  FFMA.RP R22, R27.reuse, R23.reuse, R24.reuse ;  /* 0x000000171b167223 */ /* 0x1c0fe20000008018 */
[----:B------:R-:W-:Y:S01]  /*1b20*/  FFMA.RM R27, R27, R23, R24 ;  /* 0x000000171b1b7223 */ /* 0x000fe20000004018 */
[C---:B------:R-:W-:Y:S02]  /*1b30*/  IADD3 R23, PT, PT, R2.reuse, 0x20, RZ ;  /* 0x0000002002177810 */ /* 0x040fe40007ffe0ff */
[----:B------:R-:W-:Y:S02]  /*1b40*/  LOP3.LUT R19, R19, 0x7fffff, RZ, 0xc0, !PT ;  /* 0x007fffff13137812 */ /* 0x000fe400078ec0ff */
[C---:B------:R-:W-:Y:S02]  /*1b50*/  ISETP.NE.AND P2, PT, R2.reuse, RZ, PT ;  /* 0x000000ff0200720c */ /* 0x040fe40003f45270 */
[----:B------:R-:W-:Y:S02]  /*1b60*/  LOP3.LUT R24, R19, 0x800000, RZ, 0xfc, !PT ;  /* 0x0080000013187812 */ /* 0x000fe400078efcff */
[----:B------:R-:W-:-:S02]  /*1b70*/  ISETP.NE.AND P1, PT, R2, RZ, PT ;  /* 0x000000ff0200720c */ /* 0x000fc40003f25270 */
[----:B------:R-:W-:Y:S02]  /*1b80*/  IADD3 R2, PT, PT, -R2, RZ, RZ ;  /* 0x000000ff02027210 */ /* 0x000fe40007ffe1ff */
[----:B------:R-:W-:Y:S02]  /*1b90*/  SHF.L.U32 R23, R24, R23, RZ ;  /* 0x0000001718177219 */ /* 0x000fe400000006ff */
[----:B------:R-:W-:Y:S02]  /*1ba0*/  FSETP.NEU.FTZ.AND P0, PT, R22, R27, PT ;  /* 0x0000001b1600720b */ /* 0x000fe40003f1d000 */
[----:B------:R-:W-:Y:S02]  /*1bb0*/  SEL R19, R2, RZ, P2 ;  /* 0x000000ff02137207 */ /* 0x000fe40001000000 */
[----:B------:R-:W-:Y:S02]  /*1bc0*/  ISETP.NE.AND P1, PT, R23, RZ, P1 ;  /* 0x000000ff1700720c */ /* 0x000fe40000f25270 */
[----:B------:R-:W-:-:S02]  /*1bd0*/  SHF.R.U32.HI R23, RZ, R19, R24 ;  /* 0x00000013ff177219 */ /* 0x000fc40000011618 */
[----:B------:R-:W-:Y:S02]  /*1be0*/  PLOP3.LUT P0, PT, P0, P1, PT, 0xf8, 0x8f ;  /* 0x00000000008f781c */ /* 0x000fe40000703f70 */
[----:B------:R-:W-:Y:S02]  /*1bf0*/  SHF.R.U32.HI R19, RZ, 0x1, R23 ;  /* 0x00000001ff137819 */ /* 0x000fe40000011617 */
[----:B------:R-:W-:-:S04]  /*1c00*/  SEL R2, RZ, 0x1, !P0 ;  /* 0x00000001ff027807 */ /* 0x000fc80004000000 */
[----:B------:R-:W-:-:S04]  /*1c10*/  LOP3.LUT R2, R2, 0x1, R19, 0xf8, !PT ;  /* 0x0000000102027812 */ /* 0x000fc800078ef813 */
[----:B------:R-:W-:-:S04]  /*1c20*/  LOP3.LUT R2, R2, R23, RZ, 0xc0, !PT ;  /* 0x0000001702027212 */ /* 0x000fc800078ec0ff */
[----:B------:R-:W-:-:S04]  /*1c30*/  IADD3 R19, PT, PT, R19, R2, RZ ;  /* 0x0000000213137210 */ /* 0x000fc80007ffe0ff */
[----:B------:R-:W-:Y:S01]  /*1c40*/  LOP3.LUT R0, R19, R0, RZ, 0xfc, !PT ;  /* 0x0000000013007212 */ /* 0x000fe200078efcff */
[----:B------:R-:W-:Y:S06]  /*1c50*/  BRA `(.L_x_40) ;  /* 0x0000000000107947 */ /* 0x000fec0003800000 */
.L_x_39:
[----:B------:R-:W-:-:S04]  /*1c60*/  LOP3.LUT R0, R0, 0x80000000, RZ, 0xc0, !PT ;  /* 0x8000000000007812 */ /* 0x000fc800078ec0ff */
[----:B------:R-:W-:Y:S01]  /*1c70*/  LOP3.LUT R0, R0, 0x7f800000, RZ, 0xfc, !PT ;  /* 0x7f80000000007812 */ /* 0x000fe200078efcff */
[----:B------:R-:W-:Y:S06]  /*1c80*/  BRA `(.L_x_40) ;  /* 0x0000000000047947 */ /* 0x000fec0003800000 */
.L_x_38:
[----:B------:R-:W-:-:S07]  /*1c90*/  LEA R0, R19, R0, 0x17 ;  /* 0x0000000013007211 */ /* 0x000fce00078eb8ff */
.L_x_40:
[----:B------:R-:W-:Y:S05]  /*1ca0*/  BSYNC.RECONVERGENT B1 ;  /* 0x0000000000017941 */ /* 0x000fea0003800200 */
.L_x_37:
[----:B------:R-:W-:Y:S05]  /*1cb0*/  BRA `(.L_x_41) ;  /* 0x0000000000207947 */ /* 0x000fea0003800000 */
.L_x_36:
[----:B------:R-:W-:-:S04]  /*1cc0*/  LOP3.LUT R0, R25, 0x80000000, R0, 0x48, !PT ;  /* 0x8000000019007812 */ /* 0x000fc800078e4800 */
[----:B------:R-:W-:Y:S01]  /*1cd0*/  LOP3.LUT R0, R0, 0x7f800000, RZ, 0xfc, !PT ;  /* 0x7f80000000007812 */ /* 0x000fe200078efcff */
[----:B------:R-:W-:Y:S06]  /*1ce0*/  BRA `(.L_x_41) ;  /* 0x0000000000147947 */ /* 0x000fec0003800000 */
.L_x_35:
[----:B------:R-:W-:Y:S01]  /*1cf0*/  LOP3.LUT R0, R25, 0x80000000, R0, 0x48, !PT ;  /* 0x8000000019007812 */ /* 0x000fe200078e4800 */
[----:B------:R-:W-:Y:S06]  /*1d00*/  BRA `(.L_x_41) ;  /* 0x00000000000c7947 */ /* 0x000fec0003800000 */
.L_x_34:
[----:B------:R-:W0:Y:S01]  /*1d10*/  MUFU.RSQ R0, -QNAN ;  /* 0xffc0000000007908 */ /* 0x000e220000001400 */
[----:B------:R-:W-:Y:S05]  /*1d20*/  BRA `(.L_x_41) ;  /* 0x0000000000047947 */ /* 0x000fea0003800000 */
.L_x_33:
[----:B------:R-:W-:-:S07]  /*1d30*/  FADD.FTZ R0, R0, R3 ;  /* 0x0000000300007221 */ /* 0x000fce0000010000 */
.L_x_41:
[----:B------:R-:W-:Y:S05]  /*1d40*/  BSYNC.RECONVERGENT B0 ;  /* 0x0000000000007941 */ /* 0x000fea0003800200 */
.L_x_31:
[----:B------:R-:W-:Y:S01]  /*1d50*/  HFMA2 R23, -RZ, RZ, 0, 0 ;  /* 0x00000000ff177431 */ /* 0x000fe200000001ff */
[----:B------:R-:W-:-:S04]  /*1d60*/  MOV R22, R20 ;  /* 0x0000001400167202 */ /* 0x000fc80000000f00 */
[----:B0-----:R-:W-:Y:S05]  /*1d70*/  RET.REL.NODEC R22 `(_Z10ortho_keryPfS_S_fiiii) ;  /* 0xffffffe016a07950 */ /* 0x001fea0003c3ffff */
.L_x_42:
[----:B------:R-:W-:-:S00]  /*1d80*/  BRA `(.L_x_42) ;  /* 0xfffffffc00fc7947 */ /* 0x000fc0000383ffff */
[----:B------:R-:W-:-:S00]  /*1d90*/  NOP ;  /* 0x0000000000007918 */ /* 0x000fc00000000000 */
        /* <DEDUP_REMOVED lines=14> */
.L_x_153:


//--------------------- .text._Z10ortho_kerxPfS_S_fiiii --------------------------
	.section	.text._Z10ortho_kerxPfS_S_fiiii,"ax",@progbits
	.align	128
        .global         _Z10ortho_kerxPfS_S_fiiii
        .type           _Z10ortho_kerxPfS_S_fiiii,@function
        .size           _Z10ortho_kerxPfS_S_fiiii,(.L_x_154 - _Z10ortho_kerxPfS_S_fiiii)
        .other          _Z10ortho_kerxPfS_S_fiiii,@"STO_CUDA_ENTRY STV_DEFAULT"
_Z10ortho_kerxPfS_S_fiiii:
.text._Z10ortho_kerxPfS_S_fiiii:
        /* <DEDUP_REMOVED lines=51> */
.L_x_61:
[----:B------:R-:W2:Y:S01]  /*0330*/  LDG.E R0, desc[UR12][R14.64+-0x8] ;  /* 0xfffff80c0e007981 */ /* 0x000ea2000c1e1900 */
[----:B------:R-:W-:Y:S01]  /*0340*/  UIADD3 UR8, UPT, UPT, UR8, 0x4, URZ ;  /* 0x0000000408087890 */ /* 0x000fe2000fffe0ff */
[----:B------:R-:W-:Y:S03]  /*0350*/  BSSY.RECONVERGENT B2, `(.L_x_45) ;  /* 0x0000027000027945 */ /* 0x000fe60003800200 */
[----:B------:R-:W-:Y:S01]  /*0360*/  UISETP.NE.AND UP0, UPT, UR8, URZ, UPT ;  /* 0x000000ff0800728c */ /* 0x000fe2000bf05270 */
[----:B--2---:R-:W-:-:S04]  /*0370*/  FMUL.RZ R20, R0, 0.15915493667125701904 ;  /* 0x3e22f98300147820 */ /* 0x004fc8000040c000 */
[----:B------:R-:W0:Y:S08]  /*0380*/  MUFU.SIN R19, R20 ;  /* 0x0000001400137308 */ /* 0x000e300000000400 */
[----:B------:R-:W2:Y:S01]  /*0390*/  MUFU.COS R0, R20 ;  /* 0x0000001400007308 */ /* 0x000ea20000000000 */
[----:B0-----:R-:W-:-:S04]  /*03a0*/  FMUL R2, R10, R19 ;  /* 0x000000130a027220 */ /* 0x001fc80000400000 */
[----:B--2---:R-:W-:-:S04]  /*03b0*/  FFMA R0, R9, R0, -R2 ;  /* 0x0000000009007223 */ /* 0x004fc80000000802 */
[----:B---3--:R-:W-:Y:S01]  /*03c0*/  FADD R25, R0, UR14 ;  /* 0x0000000e00197e21 */ /* 0x008fe20008000000 */
[----:B------:R-:W-:-:S04]  /*03d0*/  MOV R0, 0x3f000000 ;  /* 0x3f00000000007802 */ /* 0x000fc80000000f00 */
        /* <DEDUP_REMOVED lines=25> */
[----:B------:R-:W-:Y:S05]  /*0570*/  CALL.REL.NOINC `($__internal_1_$__cuda_sm3x_div_rn_noftz_f32_slowpath) ;  /* 0x0000001000607944 */ /* 0x000fea0003c00000 */
[----:B------:R-:W-:-:S07]  /*0580*/  MOV R2, R0 ;  /* 0x0000000000027202 */ /* 0x000fce0000000f00 */
.L_x_48:
[----:B------:R-:W-:Y:S05]  /*0590*/  BSYNC.RECONVERGENT B3 ;  /* 0x0000000000037941 */ /* 0x000fea0003800200 */
.L_x_47:
[----:B------:R-:W-:-:S04]  /*05a0*/  FADD R21, R21, R2 ;  /* 0x0000000215157221 */ /* 0x000fc80000000000 */
[----:B------:R-:W-:-:S07]  /*05b0*/  FADD R16, R16, R21 ;  /* 0x0000001510107221 */ /* 0x000fce0000000000 */
.L_x_46:
[----:B------:R-:W-:Y:S05]  /*05c0*/  BSYNC.RECONVERGENT B2 ;  /* 0x0000000000027941 */ /* 0x000fea0003800200 */
.L_x_45:
[----:B------:R-:W2:Y:S01]  /*05d0*/  LDG.E R0, desc[UR12][R14.64+-0x4] ;  /* 0xfffffc0c0e007981 */ /* 0x000ea2000c1e1900 */
[----:B------:R-:W-:Y:S01]  /*05e0*/  BSSY.RECONVERGENT B2, `(.L_x_49) ;  /* 0x0000026000027945 */ /* 0x000fe20003800200 */
[----:B--2---:R-:W-:-:S04]  /*05f0*/  FMUL.RZ R20, R0, 0.15915493667125701904 ;  /* 0x3e22f98300147820 */ /* 0x004fc8000040c000 */
[----:B------:R-:W0:Y:S08]  /*0600*/  MUFU.SIN R19, R20 ;  /* 0x0000001400137308 */ /* 0x000e300000000400 */
[----:B------:R-:W2:Y:S01]  /*0610*/  MUFU.COS R0, R20 ;  /* 0x0000001400007308 */ /* 0x000ea20000000000 */
[----:B0-----:R-:W-:-:S04]  /*0620*/  FMUL R2, R10, R19 ;  /* 0x000000130a027220 */ /* 0x001fc80000400000 */
[----:B--2---:R-:W-:-:S04]  /*0630*/  FFMA R0, R9, R0, -R2 ;  /* 0x0000000009007223 */ /* 0x004fc80000000802 */
[----:B------:R-:W-:Y:S01]  /*0640*/  FADD R25, R0, UR14 ;  /* 0x0000000e00197e21 */ /* 0x000fe20008000000 */
[----:B------:R-:W-:-:S05]  /*0650*/  HFMA2 R0, -RZ, RZ, 1.75, 0 ;  /* 0x3f000000ff007431 */ /* 0x000fca00000001ff */
        /* <DEDUP_REMOVED lines=26> */
[----:B------:R-:W-:Y:S05]  /*0800*/  CALL.REL.NOINC `($__internal_1_$__cuda_sm3x_div_rn_noftz_f32_slowpath) ;  /* 0x0000000c00bc7944 */ /* 0x000fea0003c00000 */
.L_x_52:
[----:B------:R-:W-:Y:S05]  /*0810*/  BSYNC.RECONVERGENT B3 ;  /* 0x0000000000037941 */ /* 0x000fea0003800200 */
.L_x_51:
[----:B------:R-:W-:-:S04]  /*0820*/  FADD R21, R21, R0 ;  /* 0x0000000015157221 */ /* 0x000fc80000000000 */
[----:B------:R-:W-:-:S07]  /*0830*/  FADD R16, R16, R21 ;  /* 0x0000001510107221 */ /* 0x000fce0000000000 */
.L_x_50:
[----:B------:R-:W-:Y:S05]  /*0840*/  BSYNC.RECONVERGENT B2 ;  /* 0x0000000000027941 */ /* 0x000fea0003800200 */
.L_x_49:
        /* <DEDUP_REMOVED lines=36> */
.L_x_56:
[----:B------:R-:W-:Y:S05]  /*0a90*/  BSYNC.RECONVERGENT B3 ;  /* 0x0000000000037941 */ /* 0x000fea0003800200 */
.L_x_55:
[----:B------:R-:W-:-:S04]  /*0aa0*/  FADD R21, R21, R0 ;  /* 0x0000000015157221 */ /* 0x000fc80000000000 */
[----:B------:R-:W-:-:S07]  /*0ab0*/  FADD R16, R16, R21 ;  /* 0x0000001510107221 */ /* 0x000fce0000000000 */
.L_x_54:
[----:B------:R-:W-:Y:S05]  /*0ac0*/  BSYNC.RECONVERGENT B2 ;  /* 0x0000000000027941 */ /* 0x000fea0003800200 */
.L_x_53:
        /* <DEDUP_REMOVED lines=36> */
.L_x_60:
[----:B------:R-:W-:Y:S05]  /*0d10*/  BSYNC.RECONVERGENT B3 ;  /* 0x0000000000037941 */ /* 0x000fea0003800200 */
.L_x_59:
[----:B------:R-:W-:-:S04]  /*0d20*/  FADD R21, R21, R0 ;  /* 0x0000000015157221 */ /* 0x000fc80000000000 */
[----:B------:R-:W-:-:S07]  /*0d30*/  FADD R16, R16, R21 ;  /* 0x0000001510107221 */ /* 0x000fce0000000000 */
.L_x_58:
[----:B------:R-:W-:Y:S05]  /*0d40*/  BSYNC.RECONVERGENT B2 ;  /* 0x0000000000027941 */ /* 0x000fea0003800200 */
.L_x_57:
[----:B------:R-:W-:Y:S02]  /*0d50*/  IADD3 R14, P0, PT, R14, 0x10, RZ ;  /* 0x000000100e0e7810 */ /* 0x000fe40007f1e0ff */
[----:B------:R-:W-:Y:S02]  /*0d60*/  LEA R4, R7, R4, 0x2 ;  /* 0x0000000407047211 */ /* 0x000fe400078e10ff */
[----:B------:R-:W-:Y:S01]  /*0d70*/  IADD3.X R15, PT, PT, RZ, R15, RZ, P0, !PT ;  /* 0x0000000fff0f7210 */ /* 0x000fe200007fe4ff */
[----:B------:R-:W-:Y:S08]  /*0d80*/  BRA.U UP0, `(.L_x_61) ;  /* 0xfffffff500687547 */ /* 0x000ff0000b83ffff */
.L_x_44:
        /* <DEDUP_REMOVED lines=10> */
[----:B------:R-:W0:Y:S08]  /*0e30*/  MUFU.SIN R5, R4 ;  /* 0x0000000400057308 */ /* 0x000e300000000400 */
[----:B------:R-:W3:Y:S01]  /*0e40*/  MUFU.COS R0, R4 ;  /* 0x0000000400007308 */ /* 0x000ee20000000000 */
[----:B0-----:R-:W-:-:S04]  /*0e50*/  FMUL R2, R10, R5 ;  /* 0x000000050a027220 */ /* 0x001fc80000400000 */
[----:B---3--:R-:W-:-:S04]  /*0e60*/  FFMA R0, R9, R0, -R2 ;  /* 0x0000000009007223 */ /* 0x008fc80000000802 */
[----:B--2---:R-:W-:Y:S01]  /*0e70*/  FADD R19, R0, UR5 ;  /* 0x0000000500137e21 */ /* 0x004fe20008000000 */
[----:B------:R-:W-:Y:S01]  /*0e80*/  HFMA2 R0, -RZ, RZ, 1.75, 0 ;  /* 0x3f000000ff007431 */ /* 0x000fe200000001ff */
[----:B------:R-:W0:Y:S04]  /*0e90*/  LDCU UR5, c[0x0][0x3a8] ;  /* 0x00007500ff0577ac */ /* 0x000e280008000800 */
[----:B------:R-:W-:-:S05]  /*0ea0*/  LOP3.LUT R0, R0, 0x80000000, R19, 0xb8, !PT ;  /* 0x8000000000007812 */ /* 0x000fca00078eb813 */
[----:B------:R-:W-:Y:S01]  /*0eb0*/  FADD.RZ R0, R19, R0 ;  /* 0x0000000013007221 */ /* 0x000fe2000000c000 */
[----:B0-----:R-:W-:-:S05]  /*0ec0*/  IMAD R5, R11, UR5, R18 ;  /* 0x000000050b057c24 */ /* 0x001fca000f8e0212 */
[----:B------:R-:W0:Y:S02]  /*0ed0*/  F2I.TRUNC.NTZ R0, R0 ;  /* 0x0000000000007305 */ /* 0x000e24000020f100 */
[----:B0-----:R-:W-:-:S04]  /*0ee0*/  ISETP.GE.AND P0, PT, R0, UR9, PT ;  /* 0x0000000900007c0c */ /* 0x001fc8000bf06270 */
[----:B------:R-:W-:-:S13]  /*0ef0*/  ISETP.LT.OR P0, PT, R0, RZ, P0 ;  /* 0x000000ff0000720c */ /* 0x000fda0000701670 */
[----:B------:R-:W-:Y:S05]  /*0f00*/  @P0 BRA `(.L_x_64) ;  /* 0x0000000000640947 */ /* 0x000fea0003800000 */
[----:B-1----:R-:W0:Y:S01]  /*0f10*/  LDC.64 R12, c[0x0][0x388] ;  /* 0x0000e200ff0c7b82 */ /* 0x002e220000000a00 */
        /* <DEDUP_REMOVED lines=21> */
.L_x_66:
[----:B------:R-:W-:Y:S05]  /*1070*/  BSYNC.RECONVERGENT B3 ;  /* 0x0000000000037941 */ /* 0x000fea0003800200 */
.L_x_65:
[----:B------:R-:W-:-:S04]  /*1080*/  FADD R13, R4, R0 ;  /* 0x00000000040d7221 */ /* 0x000fc80000000000 */
[----:B------:R-:W-:-:S07]  /*1090*/  FADD R16, R16, R13 ;  /* 0x0000000d10107221 */ /* 0x000fce0000000000 */
.L_x_64:
[----:B------:R-:W-:Y:S05]  /*10a0*/  BSYNC.RECONVERGENT B2 ;  /* 0x0000000000027941 */ /* 0x000fea0003800200 */
.L_x_63:
[----:B------:R-:W2:Y:S01]  /*10b0*/  LDG.E R6, desc[UR12][R6.64+0x4] ;  /* 0x0000040c06067981 */ /* 0x000ea2000c1e1900 */
[----:B------:R-:W0:Y:S01]  /*10c0*/  LDCU UR5, c[0x0][0x398] ;  /* 0x00007300ff0577ac */ /* 0x000e220008000800 */
[----:B------:R-:W-:Y:S01]  /*10d0*/  BSSY.RECONVERGENT B2, `(.L_x_67) ;  /* 0x0000029000027945 */ /* 0x000fe20003800200 */
[----:B--2---:R-:W-:-:S04]  /*10e0*/  FMUL.RZ R4, R6, 0.15915493667125701904 ;  /* 0x3e22f98306047820 */ /* 0x004fc8000040c000 */
[----:B-1----:R-:W1:Y:S08]  /*10f0*/  MUFU.SIN R13, R4 ;  /* 0x00000004000d7308 */ /* 0x002e700000000400 */
[----:B------:R-:W2:Y:S01]  /*1100*/  MUFU.COS R0, R4 ;  /* 0x0000000400007308 */ /* 0x000ea20000000000 */
[----:B-1----:R-:W-:-:S04]  /*1110*/  FMUL R2, R10, R13 ;  /* 0x0000000d0a027220 */ /* 0x002fc80000400000 */
[----:B--2---:R-:W-:-:S04]  /*1120*/  FFMA R0, R9, R0, -R2 ;  /* 0x0000000009007223 */ /* 0x004fc80000000802 */
[----:B0-----:R-:W-:Y:S01]  /*1130*/  FADD R13, R0, UR5 ;  /* 0x00000005000d7e21 */ /* 0x001fe20008000000 */
[----:B------:R-:W-:Y:S01]  /*1140*/  HFMA2 R0, -RZ, RZ, 1.75, 0 ;  /* 0x3f000000ff007431 */ /* 0x000fe200000001ff */
[----:B------:R-:W0:Y:S04]  /*1150*/  LDCU UR5, c[0x0][0x3a8] ;  /* 0x00007500ff0577ac */ /* 0x000e280008000800 */
[----:B------:R-:W-:-:S05]  /*1160*/  LOP3.LUT R0, R0, 0x80000000, R13, 0xb8, !PT ;  /* 0x8000000000007812 */ /* 0x000fca00078eb80d */
[----:B------:R-:W-:Y:S01]  /*1170*/  FADD.RZ R0, R13, R0 ;  /* 0x000000000d007221 */ /* 0x000fe2000000c000 */
[----:B0-----:R-:W-:-:S05]  /*1180*/  IADD3 R5, PT, PT, R5, UR5, RZ ;  /* 0x0000000505057c10 */ /* 0x001fca000fffe0ff */
[----:B------:R-:W0:Y:S02]  /*1190*/  F2I.TRUNC.NTZ R0, R0 ;  /* 0x0000000000007305 */ /* 0x000e24000020f100 */
[----:B0-----:R-:W-:-:S04]  /*11a0*/  ISETP.GE.AND P0, PT, R0, UR9, PT ;  /* 0x0000000900007c0c */ /* 0x001fc8000bf06270 */
        /* <DEDUP_REMOVED lines=24> */
.L_x_70:
[----:B------:R-:W-:Y:S05]  /*1330*/  BSYNC.RECONVERGENT B3 ;  /* 0x0000000000037941 */ /* 0x000fea0003800200 */
.L_x_69:
[----:B------:R-:W-:-:S04]  /*1340*/  FADD R5, R4, R0 ;  /* 0x0000000004057221 */ /* 0x000fc80000000000 */
[----:B------:R-:W-:-:S07]  /*1350*/  FADD R16, R16, R5 ;  /* 0x0000000510107221 */ /* 0x000fce0000000000 */
.L_x_68:
[----:B------:R-:W-:Y:S05]  /*1360*/  BSYNC.RECONVERGENT B2 ;  /* 0x0000000000027941 */ /* 0x000fea0003800200 */
.L_x_67:
[----:B------:R-:W-:-:S07]  /*1370*/  IADD3 R11, PT, PT, R11, 0x2, RZ ;  /* 0x000000020b0b7810 */ /* 0x000fce0007ffe0ff */
.L_x_62:
        /* <DEDUP_REMOVED lines=45> */
[----:B-1----:R-:W-:Y:S05]  /*1650*/  CALL.REL.NOINC `($__internal_1_$__cuda_sm3x_div_rn_noftz_f32_slowpath) ;  /* 0x0000000000287944 */ /* 0x002fea0003c00000 */
.L_x_73:
[----:B------:R-:W-:Y:S05]  /*1660*/  BSYNC.RECONVERGENT B3 ;  /* 0x0000000000037941 */ /* 0x000fea0003800200 */
.L_x_72:
[----:B------:R-:W-:-:S04]  /*1670*/  FADD R3, R4, R0 ;  /* 0x0000000004037221 */ /* 0x000fc80000000000 */
[----:B------:R-:W-:-:S07]  /*1680*/  FADD R16, R16, R3 ;  /* 0x0000000310107221 */ /* 0x000fce0000000000 */
.L_x_71:
[----:B------:R-:W-:Y:S05]  /*1690*/  BSYNC.RECONVERGENT B2 ;  /* 0x0000000000027941 */ /* 0x000fea0003800200 */
.L_x_43:
[----:B------:R-:W0:Y:S01]  /*16a0*/  LDC.64 R2, c[0x0][0x380] ;  /* 0x0000e000ff027b82 */ /* 0x000e220000000a00 */
[----:B------:R-:W2:Y:S02]  /*16b0*/  LDCU UR5, c[0x0][0x3a0] ;  /* 0x00007400ff0577ac */ /* 0x000ea40008000800 */
[----:B--2---:R-:W-:-:S04]  /*16c0*/  IMAD R17, R18, UR5, R17 ;  /* 0x0000000512117c24 */ /* 0x004fc8000f8e0211 */
[----:B0-----:R-:W-:-:S05]  /*16d0*/  IMAD.WIDE R2, R17, 0x4, R2 ;  /* 0x0000000411027825 */ /* 0x001fca00078e0202 */
[----:B------:R-:W-:Y:S01]  /*16e0*/  STG.E desc[UR12][R2.64], R16 ;  /* 0x0000001002007986 */ /* 0x000fe2000c10190c */
[----:B------:R-:W-:Y:S05]  /*16f0*/  EXIT ;  /* 0x000000000000794d */ /* 0x000fea0003800000 */
        .weak           $__internal_1_$__cuda_sm3x_div_rn_noftz_f32_slowpath
        .type           $__internal_1_$__cuda_sm3x_div_rn_noftz_f32_slowpath,@function
        .size           $__internal_1_$__cuda_sm3x_div_rn_noftz_f32_slowpath,(.L_x_154 - $__internal_1_$__cuda_sm3x_div_rn_noftz_f32_slowpath)
$__internal_1_$__cuda_sm3x_div_rn_noftz_f32_slowpath:
        /* <DEDUP_REMOVED lines=35> */
.L_x_75:
        /* <DEDUP_REMOVED lines=51> */
.L_x_82:
[----:B------:R-:W-:-:S04]  /*1c60*/  LOP3.LUT R0, R0, 0x80000000, RZ, 0xc0, !PT ;  /* 0x8000000000007812 */ /* 0x000fc800078ec0ff */
[----:B------:R-:W-:Y:S01]  /*1c70*/  LOP3.LUT R0, R0, 0x7f800000, RZ, 0xfc, !PT ;  /* 0x7f80000000007812 */ /* 0x000fe200078efcff */
[----:B------:R-:W-:Y:S06]  /*1c80*/  BRA `(.L_x_83) ;  /* 0x0000000000047947 */ /* 0x000fec0003800000 */
.L_x_81:
[----:B------:R-:W-:-:S07]  /*1c90*/  LEA R0, R19, R0, 0x17 ;  /* 0x0000000013007211 */ /* 0x000fce00078eb8ff */
.L_x_83:
[----:B------:R-:W-:Y:S05]  /*1ca0*/  BSYNC.RECONVERGENT B1 ;  /* 0x0000000000017941 */ /* 0x000fea0003800200 */
.L_x_80:
[----:B------:R-:W-:Y:S05]  /*1cb0*/  BRA `(.L_x_84) ;  /* 0x0000000000207947 */ /* 0x000fea0003800000 */
.L_x_79:
[----:B------:R-:W-:-:S04]  /*1cc0*/  LOP3.LUT R0, R25, 0x80000000, R0, 0x48, !PT ;  /* 0x8000000019007812 */ /* 0x000fc800078e4800 */
[----:B------:R-:W-:Y:S01]  /*1cd0*/  LOP3.LUT R0, R0, 0x7f800000, RZ, 0xfc, !PT ;  /* 0x7f80000000007812 */ /* 0x000fe200078efcff */
[----:B------:R-:W-:Y:S06]  /*1ce0*/  BRA `(.L_x_84) ;  /* 0x0000000000147947 */ /* 0x000fec0003800000 */
.L_x_78:
[----:B------:R-:W-:Y:S01]  /*1cf0*/  LOP3.LUT R0, R25, 0x80000000, R0, 0x48, !PT ;  /* 0x8000000019007812 */ /* 0x000fe200078e4800 */
[----:B------:R-:W-:Y:S06]  /*1d00*/  BRA `(.L_x_84) ;  /* 0x00000000000c7947 */ /* 0x000fec0003800000 */
.L_x_77:
[----:B------:R-:W0:Y:S01]  /*1d10*/  MUFU.RSQ R0, -QNAN ;  /* 0xffc0000000007908 */ /* 0x000e220000001400 */
[----:B------:R-:W-:Y:S05]  /*1d20*/  BRA `(.L_x_84) ;  /* 0x0000000000047947 */ /* 0x000fea0003800000 */
.L_x_76:
[----:B------:R-:W-:-:S07]  /*1d30*/  FADD.FTZ R0, R0, R3 ;  /* 0x0000000300007221 */ /* 0x000fce0000010000 */
.L_x_84:
[----:B------:R-:W-:Y:S05]  /*1d40*/  BSYNC.RECONVERGENT B0 ;  /* 0x0000000000007941 */ /* 0x000fea0003800200 */
.L_x_74:
[----:B------:R-:W-:Y:S01]  /*1d50*/  HFMA2 R23, -RZ, RZ, 0, 0 ;  /* 0x00000000ff177431 */ /* 0x000fe200000001ff */
[----:B------:R-:W-:-:S04]  /*1d60*/  MOV R22, R20 ;  /* 0x0000001400167202 */ /* 0x000fc80000000f00 */
[----:B0-----:R-:W-:Y:S05]  /*1d70*/  RET.REL.NODEC R22 `(_Z10ortho_kerxPfS_S_fiiii) ;  /* 0xffffffe016a07950 */ /* 0x001fea0003c3ffff */
.L_x_85:
        /* <DEDUP_REMOVED lines=16> */
.L_x_154:


//--------------------- .text._Z10ortho_kerzPfS_S_fiiii --------------------------
	.section	.text._Z10ortho_kerzPfS_S_fiiii,"ax",@progbits
	.align	128
        .global         _Z10ortho_kerzPfS_S_fiiii
        .type           _Z10ortho_kerzPfS_S_fiiii,@function
        .size           _Z10ortho_kerzPfS_S_fiiii,(.L_x_155 - _Z10ortho_kerzPfS_S_fiiii)
        .other          _Z10ortho_kerzPfS_S_fiiii,@"STO_CUDA_ENTRY STV_DEFAULT"
_Z10ortho_kerzPfS_S_fiiii:
.text._Z10ortho_kerzPfS_S_fiiii:
[----:B------:R-:W-:Y:S01]  /*0000*/  LDC R1, c[0x0][0x37c] ;  /* 0x0000df00ff017b82 */ /* 0x000fe20000000800 */
[----:B------:R-:W0:Y:S01]  /*0010*/  S2R R8, SR_CTAID.X ;  /* 0x0000000000087919 */ /* 0x000e220000002500 */
[----:B------:R-:W0:Y:S01]  /*0020*/  LDCU UR4, c[0x0][0x360] ;  /* 0x00006c00ff0477ac */ /* 0x000e220008000800 */
[----:B------:R-:W0:Y:S01]  /*0030*/  S2R R3, SR_TID.X ;  /* 0x0000000000037919 */ /* 0x000e220000002100 */
[----:B------:R-:W1:Y:S01]  /*0040*/  LDCU UR5, c[0x0][0x364] ;  /* 0x00006c80ff0577ac */ /* 0x000e620008000800 */
[----:B------:R-:W1:Y:S01]  /*0050*/  S2R R7, SR_CTAID.Y ;  /* 0x0000000000077919 */ /* 0x000e620000002600 */
[----:B------:R-:W2:Y:S01]  /*0060*/  LDCU UR16, c[0x0][0x3a0] ;  /* 0x00007400ff1077ac */ /* 0x000ea20008000800 */
[----:B------:R-:W1:Y:S01]  /*0070*/  S2R R0, SR_TID.Y ;  /* 0x0000000000007919 */ /* 0x000e620000002200 */
[----:B0-----:R-:W-:Y:S02]  /*0080*/  IMAD R8, R8, UR4, R3 ;  /* 0x0000000408087c24 */ /* 0x001fe4000f8e0203 */
[----:B-1----:R-:W-:-:S05]  /*0090*/  IMAD R7, R7, UR5, R0 ;  /* 0x0000000507077c24 */ /* 0x002fca000f8e0200 */
[----:B------:R-:W-:-:S04]  /*00a0*/  VIMNMX R0, PT, PT, R8, R7, !PT ;  /* 0x0000000708007248 */ /* 0x000fc80007fe0100 */
[----:B--2---:R-:W-:-:S13]  /*00b0*/  ISETP.GE.AND P0, PT, R0, UR16, PT ;  /* 0x0000001000007c0c */ /* 0x004fda000bf06270 */
[----:B------:R-:W-:Y:S05]  /*00c0*/  @P0 EXIT ;  /* 0x000000000000094d */ /* 0x000fea0003800000 */
[----:B------:R-:W0:Y:S01]  /*00d0*/  LDCU UR4, c[0x0][0x3a4] ;  /* 0x00007480ff0477ac */ /* 0x000e220008000800 */
[----:B------:R-:W-:Y:S01]  /*00e0*/  HFMA2 R6, -RZ, RZ, 0, 0 ;  /* 0x00000000ff067431 */ /* 0x000fe200000001ff */
[----:B------:R-:W1:Y:S01]  /*00f0*/  LDCU.64 UR14, c[0x0][0x358] ;  /* 0x00006b00ff0e77ac */ /* 0x000e620008000a00 */
[----:B0-----:R-:W-:-:S09]  /*0100*/  UISETP.GE.AND UP0, UPT, UR4, 0x1, UPT ;  /* 0x000000010400788c */ /* 0x001fd2000bf06270 */
[----:B-1----:R-:W-:Y:S05]  /*0110*/  BRA.U !UP0, `(.L_x_86) ;  /* 0x00000015086c7547 */ /* 0x002fea000b800000 */
[----:B------:R-:W-:Y:S01]  /*0120*/  UISETP.GE.U32.AND UP0, UPT, UR4, 0x4, UPT ;  /* 0x000000040400788c */ /* 0x000fe2000bf06070 */
[----:B------:R-:W-:Y:S01]  /*0130*/  I2FP.F32.U32 R3, UR16 ;  /* 0x0000001000037c45 */ /* 0x000fe20008201000 */
[----:B------:R-:W-:Y:S01]  /*0140*/  USHF.R.U32.HI UR5, URZ, 0x1, UR16 ;  /* 0x00000001ff057899 */ /* 0x000fe20008011610 */
[----:B------:R-:W-:Y:S01]  /*0150*/  MOV R6, RZ ;  /* 0x000000ff00067202 */ /* 0x000fe20000000f00 */
[----:B------:R-:W-:Y:S01]  /*0160*/  UIADD3 UR9, UPT, UPT, UR16, -0x1, URZ ;  /* 0xffffffff10097890 */ /* 0x000fe2000fffe0ff */
[----:B------:R-:W-:Y:S01]  /*0170*/  MOV R5, RZ ;  /* 0x000000ff00057202 */ /* 0x000fe20000000f00 */
[----:B------:R-:W-:Y:S02]  /*0180*/  ULOP3.LUT UR10, UR4, 0x3, URZ, 0xc0, !UPT ;  /* 0x00000003040a7892 */ /* 0x000fe4000f8ec0ff */
[----:B------:R-:W-:Y:S02]  /*0190*/  IADD3 R4, PT, PT, R8, -UR5, RZ ;  /* 0x8000000508047c10 */ /* 0x000fe4000fffe0ff */
[----:B------:R-:W-:-:S02]  /*01a0*/  IADD3 R2, PT, PT, R7, -UR5, RZ ;  /* 0x8000000507027c10 */ /* 0x000fc4000fffe0ff */
[----:B------:R-:W-:Y:S02]  /*01b0*/  I2FP.F32.S32 R4, R4 ;  /* 0x0000000400047245 */ /* 0x000fe40000201400 */
[----:B------:R-:W-:Y:S01]  /*01c0*/  I2FP.F32.S32 R2, R2 ;  /* 0x0000000200027245 */ /* 0x000fe20000201400 */
[----:B------:R-:W-:Y:S06]  /*01d0*/  BRA.U !UP0, `(.L_x_87) ;  /* 0x0000000908ec7547 */ /* 0x000fec000b800000 */
[----:B------:R-:W0:Y:S01]  /*01e0*/  LDCU.64 UR6, c[0x0][0x390] ;  /* 0x00007200ff0677ac */ /* 0x000e220008000a00 */
[----:B------:R-:W1:Y:S01]  /*01f0*/  LDC R19, c[0x0][0x3a0] ;  /* 0x0000e800ff137b82 */ /* 0x000e620000000800 */
[----:B------:R-:W-:Y:S01]  /*0200*/  MOV R6, RZ ;  /* 0x000000ff00067202 */ /* 0x000fe20000000f00 */
[----:B------:R-:W2:Y:S01]  /*0210*/  LDCU UR5, c[0x0][0x3a8] ;  /* 0x00007500ff0577ac */ /* 0x000ea20008000800 */
[----:B------:R-:W2:Y:S05]  /*0220*/  LDCU UR8, c[0x0][0x39c] ;  /* 0x00007380ff0877ac */ /* 0x000eaa0008000800 */
[----:B------:R-:W3:Y:S01]  /*0230*/  LDC R20, c[0x0][0x39c] ;  /* 0x0000e700ff147b82 */ /* 0x000ee20000000800 */
[----:B------:R-:W-:Y:S01]  /*0240*/  ULOP3.LUT UR4, UR4, 0x7ffffffc, URZ, 0xc0, !UPT ;  /* 0x7ffffffc04047892 */ /* 0x000fe2000f8ec0ff */
[----:B------:R-:W4:Y:S06]  /*0250*/  LDCU UR18, c[0x0][0x3a0] ;  /* 0x00007400ff1277ac */ /* 0x000f2c0008000800 */
[----:B------:R-:W1:Y:S01]  /*0260*/  LDC.64 R12, c[0x0][0x388] ;  /* 0x0000e200ff0c7b82 */ /* 0x000e620000000a00 */
[----:B0-----:R-:W-:Y:S01]  /*0270*/  UIADD3 UR6, UP0, UPT, UR6, 0x8, URZ ;  /* 0x0000000806067890 */ /* 0x001fe2000ff1e0ff */
[----:B------:R-:W-:Y:S01]  /*0280*/  MOV R5, UR4 ;  /* 0x0000000400057c02 */ /* 0x000fe20008000f00 */
[----:B------:R-:W0:Y:S02]  /*0290*/  LDCU UR17, c[0x0][0x398] ;  /* 0x00007300ff1177ac */ /* 0x000e240008000800 */
[----:B------:R-:W-:-:S02]  /*02a0*/  UIADD3.X UR7, UPT, UPT, URZ, UR7, URZ, UP0, !UPT ;  /* 0x00000007ff077290 */ /* 0x000fc400087fe4ff */
[----:B------:R-:W-:Y:S01]  /*02b0*/  MOV R14, UR6 ;  /* 0x00000006000e7c02 */ /* 0x000fe20008000f00 */
[----:B--2---:R-:W-:Y:S02]  /*02c0*/  UIADD3 UR11, UPT, UPT, UR5, UR8, URZ ;  /* 0x00000008050b7290 */ /* 0x004fe4000fffe0ff */
[----:B------:R-:W-:Y:S02]  /*02d0*/  UIMAD UR12, UR16, UR5, URZ ;  /* 0x00000005100c72a4 */ /* 0x000fe4000f8e02ff */
[----:B------:R-:W-:Y:S01]  /*02e0*/  ULEA UR13, UR5, UR8, 0x1 ;  /* 0x00000008050d7291 */ /* 0x000fe2000f8e08ff */
[----:B------:R-:W-:Y:S01]  /*02f0*/  MOV R15, UR7 ;  /* 0x00000007000f7c02 */ /* 0x000fe20008000f00 */
[----:B------:R-:W-:Y:S02]  /*0300*/  UIMAD UR5, UR5, 0x3, UR8 ;  /* 0x00000003050578a4 */ /* 0x000fe4000f8e0208 */
[----:B------:R-:W-:-:S03]  /*0310*/  UIADD3 UR8, UPT, UPT, -UR4, URZ, URZ ;  /* 0x000000ff04087290 */ /* 0x000fc6000fffe1ff */
[----:B----4-:R-:W-:-:S09]  /*0320*/  UMOV UR4, URZ ;  /* 0x000000ff00047c82 */ /* 0x010fd20008000000 */
.L_x_104:
[----:B------:R-:W2:Y:S01]  /*0330*/  LDG.E R0, desc[UR14][R14.64+-0x8] ;  /* 0xfffff80e0e007981 */ /* 0x000ea2000c1e1900 */
[----:B------:R-:W-:Y:S01]  /*0340*/  UIADD3 UR8, UPT, UPT, UR8, 0x4, URZ ;  /* 0x0000000408087890 */ /* 0x000fe2000fffe0ff */
[----:B------:R-:W-:Y:S03]  /*0350*/  BSSY.RECONVERGENT B2, `(.L_x_88) ;  /* 0x0000027000027945 */ /* 0x000fe60003800200 */
[----:B------:R-:W-:Y:S01]  /*0360*/  UISETP.NE.AND UP0, UPT, UR8, URZ, UPT ;  /* 0x000000ff0800728c */ /* 0x000fe2000bf05270 */
[----:B--2---:R-:W-:Y:S01]  /*0370*/  FMUL.RZ R10, R0, 0.15915493667125701904 ;  /* 0x3e22f983000a7820 */ /* 0x004fe2000040c000 */
[----:B------:R-:W-:-:S03]  /*0380*/  HFMA2 R0, -RZ, RZ, 1.75, 0 ;  /* 0x3f000000ff007431 */ /* 0x000fc600000001ff */
[----:B------:R-:W2:Y:S08]  /*0390*/  MUFU.SIN R11, R10 ;  /* 0x0000000a000b7308 */ /* 0x000eb00000000400 */
[----:B------:R-:W4:Y:S01]  /*03a0*/  MUFU.COS R9, R10 ;  /* 0x0000000a00097308 */ /* 0x000f220000000000 */
[----:B--2---:R-:W-:-:S04]  /*03b0*/  FMUL R11, R2, R11 ;  /* 0x0000000b020b7220 */ /* 0x004fc80000400000 */
[----:B----4-:R-:W-:-:S04]  /*03c0*/  FFMA R9, R4, R9, -R11 ;  /* 0x0000000904097223 */ /* 0x010fc8000000080b */
[----:B0-----:R-:W-:-:S05]  /*03d0*/  FADD R17, R9, UR17 ;  /* 0x0000001109117e21 */ /* 0x001fca0008000000 */
[----:B------:R-:W-:-:S05]  /*03e0*/  LOP3.LUT R0, R0, 0x80000000, R17, 0xb8, !PT ;  /* 0x8000000000007812 */ /* 0x000fca00078eb811 */
[----:B------:R-:W-:-:S04]  /*03f0*/  FADD.RZ R0, R17, R0 ;  /* 0x0000000011007221 */ /* 0x000fc8000000c000 */
[----:B------:R-:W0:Y:S02]  /*0400*/  F2I.TRUNC.NTZ R9, R0 ;  /* 0x0000000000097305 */ /* 0x000e24000020f100 */
[----:B0-----:R-:W-:-:S04]  /*0410*/  ISETP.GE.AND P0, PT, R9, UR9, PT ;  /* 0x0000000909007c0c */ /* 0x001fc8000bf06270 */
[----:B------:R-:W-:-:S13]  /*0420*/  ISETP.LT.OR P0, PT, R9, RZ, P0 ;  /* 0x000000ff0900720c */ /* 0x000fda0000701670 */
[----:B------:R-:W-:Y:S05]  /*0430*/  @P0 BRA `(.L_x_89) ;  /* 0x0000000000600947 */ /* 0x000fea0003800000 */
[----:B---3--:R-:W-:-:S05]  /*0440*/  IMAD R0, R20, UR18, R9 ;  /* 0x0000001214007c24 */ /* 0x008fca000f8e0209 */
[----:B------:R-:W-:-:S05]  /*0450*/  IADD3 R11, PT, PT, R0, UR4, RZ ;  /* 0x00000004000b7c10 */ /* 0x000fca000fffe0ff */
        /* <DEDUP_REMOVED lines=17> */
[----:B------:R-:W-:Y:S05]  /*0570*/  CALL.REL.NOINC `($__internal_2_$__cuda_sm3x_div_rn_noftz_f32_slowpath) ;  /* 0x00000010006c7944 */ /* 0x000fea0003c00000 */
[----:B------:R-:W-:-:S07]  /*0580*/  MOV R16, R0 ;  /* 0x0000000000107202 */ /* 0x000fce0000000f00 */
.L_x_91:
[----:B------:R-:W-:Y:S05]  /*0590*/  BSYNC.RECONVERGENT B3 ;  /* 0x0000000000037941 */ /* 0x000fea0003800200 */
.L_x_90:
[----:B------:R-:W-:-:S04]  /*05a0*/  FADD R21, R21, R16 ;  /* 0x0000001015157221 */ /* 0x000fc80000000000 */
[----:B------:R-:W-:-:S07]  /*05b0*/  FADD R6, R6, R21 ;  /* 0x0000001506067221 */ /* 0x000fce0000000000 */
.L_x_89:
[----:B------:R-:W-:Y:S05]  /*05c0*/  BSYNC.RECONVERGENT B2 ;  /* 0x0000000000027941 */ /* 0x000fea0003800200 */
.L_x_88:
        /* <DEDUP_REMOVED lines=15> */
[----:B-1----:R-:W-:-:S05]  /*06c0*/  IMAD R0, R19, UR11, R18 ;  /* 0x0000000b13007c24 */ /* 0x002fca000f8e0212 */
[----:B------:R-:W-:-:S05]  /*06d0*/  IADD3 R11, PT, PT, R0, UR4, RZ ;  /* 0x00000004000b7c10 */ /* 0x000fca000fffe0ff */
[----:B------:R-:W-:-:S05]  /*06e0*/  IMAD.WIDE R10, R11, 0x4, R12 ;  /* 0x000000040b0a7825 */ /* 0x000fca00078e020c */
        /* <DEDUP_REMOVED lines=17> */
[----:B---3--:R-:W-:Y:S05]  /*0800*/  CALL.REL.NOINC `($__internal_2_$__cuda_sm3x_div_rn_noftz_f32_slowpath) ;  /* 0x0000000c00c87944 */ /* 0x008fea0003c00000 */
.L_x_95:
[----:B------:R-:W-:Y:S05]  /*0810*/  BSYNC.RECONVERGENT B3 ;  /* 0x0000000000037941 */ /* 0x000fea0003800200 */
.L_x_94:
[----:B------:R-:W-:-:S04]  /*0820*/  FADD R21, R21, R0 ;  /* 0x0000000015157221 */ /* 0x000fc80000000000 */
[----:B------:R-:W-:-:S07]  /*0830*/  FADD R6, R6, R21 ;  /* 0x0000001506067221 */ /* 0x000fce0000000000 */
.L_x_93:
[----:B------:R-:W-:Y:S05]  /*0840*/  BSYNC.RECONVERGENT B2 ;  /* 0x0000000000027941 */ /* 0x000fea0003800200 */
.L_x_92:
        /* <DEDUP_REMOVED lines=36> */
.L_x_99:
[----:B------:R-:W-:Y:S05]  /*0a90*/  BSYNC.RECONVERGENT B3 ;  /* 0x0000000000037941 */ /* 0x000fea0003800200 */
.L_x_98:
[----:B------:R-:W-:-:S04]  /*0aa0*/  FADD R21, R21, R0 ;  /* 0x0000000015157221 */ /* 0x000fc80000000000 */
[----:B------:R-:W-:-:S07]  /*0ab0*/  FADD R6, R6, R21 ;  /* 0x0000001506067221 */ /* 0x000fce0000000000 */
.L_x_97:
[----:B------:R-:W-:Y:S05]  /*0ac0*/  BSYNC.RECONVERGENT B2 ;  /* 0x0000000000027941 */ /* 0x000fea0003800200 */
.L_x_96:
        /* <DEDUP_REMOVED lines=36> */
.L_x_103:
[----:B------:R-:W-:Y:S05]  /*0d10*/  BSYNC.RECONVERGENT B3 ;  /* 0x0000000000037941 */ /* 0x000fea0003800200 */
.L_x_102:
[----:B------:R-:W-:-:S04]  /*0d20*/  FADD R21, R21, R0 ;  /* 0x0000000015157221 */ /* 0x000fc80000000000 */
[----:B------:R-:W-:-:S07]  /*0d30*/  FADD R6, R6, R21 ;  /* 0x0000001506067221 */ /* 0x000fce0000000000 */
.L_x_101:
[----:B------:R-:W-:Y:S05]  /*0d40*/  BSYNC.RECONVERGENT B2 ;  /* 0x0000000000027941 */ /* 0x000fea0003800200 */
.L_x_100:
[----:B------:R-:W-:Y:S01]  /*0d50*/  IADD3 R14, P0, PT, R14, 0x10, RZ ;  /* 0x000000100e0e7810 */ /* 0x000fe20007f1e0ff */
[----:B------:R-:W-:-:S03]  /*0d60*/  ULEA UR4, UR12, UR4, 0x2 ;  /* 0x000000040c047291 */ /* 0x000fc6000f8e10ff */
[----:B------:R-:W-:Y:S01]  /*0d70*/  IADD3.X R15, PT, PT, RZ, R15, RZ, P0, !PT ;  /* 0x0000000fff0f7210 */ /* 0x000fe200007fe4ff */
[----:B------:R-:W-:Y:S08]  /*0d80*/  BRA.U UP0, `(.L_x_104) ;  /* 0xfffffff500687547 */ /* 0x000ff0000b83ffff */
.L_x_87:
[----:B------:R-:W-:-:S09]  /*0d90*/  UISETP.NE.AND UP0, UPT, UR10, URZ, UPT ;  /* 0x000000ff0a00728c */ /* 0x000fd2000bf05270 */
[----:B------:R-:W-:Y:S05]  /*0da0*/  BRA.U !UP0, `(.L_x_86) ;  /* 0x0000000908487547 */ /* 0x000fea000b800000 */
[----:B------:R-:W-:-:S09]  /*0db0*/  UISETP.NE.AND UP0, UPT, UR10, 0x1, UPT ;  /* 0x000000010a00788c */ /* 0x000fd2000bf05270 */
[----:B------:R-:W-:Y:S05]  /*0dc0*/  BRA.U !UP0, `(.L_x_105) ;  /* 0x0000000508747547 */ /* 0x000fea000b800000 */
[----:B-1----:R-:W0:Y:S01]  /*0dd0*/  LDC.64 R12, c[0x0][0x390] ;  /* 0x0000e400ff0c7b82 */ /* 0x002e220000000a00 */
[----:B------:R-:W1:Y:S07]  /*0de0*/  LDCU.64 UR4, c[0x0][0x398] ;  /* 0x00007300ff0477ac */ /* 0x000e6e0008000a00 */
[----:B------:R-:W1:Y:S01]  /*0df0*/  LDC R14, c[0x0][0x3a8] ;  /* 0x0000ea00ff0e7b82 */ /* 0x000e620000000800 */
[----:B0-----:R-:W-:-:S05]  /*0e00*/  IMAD.WIDE.U32 R12, R5, 0x4, R12 ;  /* 0x00000004050c7825 */ /* 0x001fca00078e000c */
[----:B------:R-:W2:Y:S01]  /*0e10*/  LDG.E R0, desc[UR14][R12.64] ;  /* 0x0000000e0c007981 */ /* 0x000ea2000c1e1900 */
[----:B------:R-:W-:Y:S01]  /*0e20*/  BSSY.RECONVERGENT B2, `(.L_x_106) ;  /* 0x0000029000027945 */ /* 0x000fe20003800200 */
[----:B-1----:R-:W-:Y:S02]  /*0e30*/  IMAD R15, R5, R14, UR5 ;  /* 0x00000005050f7e24 */ /* 0x002fe4000f8e020e */
[----:B--2---:R-:W-:Y:S01]  /*0e40*/  FMUL.RZ R10, R0, 0.15915493667125701904 ;  /* 0x3e22f983000a7820 */ /* 0x004fe2000040c000 */
[----:B------:R-:W-:-:S03]  /*0e50*/  HFMA2 R0, -RZ, RZ, 1.75, 0 ;  /* 0x3f000000ff007431 */ /* 0x000fc600000001ff */
[----:B------:R-:W0:Y:S08]  /*0e60*/  MUFU.SIN R11, R10 ;  /* 0x0000000a000b7308 */ /* 0x000e300000000400 */
[----:B------:R-:W1:Y:S01]  /*0e70*/  MUFU.COS R9, R10 ;  /* 0x0000000a00097308 */ /* 0x000e620000000000 */
[----:B0-----:R-:W-:-:S04]  /*0e80*/  FMUL R11, R2, R11 ;  /* 0x0000000b020b7220 */ /* 0x001fc80000400000 */
[----:B-1----:R-:W-:-:S04]  /*0e90*/  FFMA R9, R4, R9, -R11 ;  /* 0x0000000904097223 */ /* 0x002fc8000000080b */
[----:B------:R-:W-:-:S05]  /*0ea0*/  FADD R17, R9, UR4 ;  /* 0x0000000409117e21 */ /* 0x000fca0008000000 */
[----:B------:R-:W-:-:S05]  /*0eb0*/  LOP3.LUT R0, R0, 0x80000000, R17, 0xb8, !PT ;  /* 0x8000000000007812 */ /* 0x000fca00078eb811 */
[----:B------:R-:W-:-:S06]  /*0ec0*/  FADD.RZ R0, R17, R0 ;  /* 0x0000000011007221 */ /* 0x000fcc000000c000 */
        /* <DEDUP_REMOVED lines=26> */
[----:B------:R-:W-:-:S07]  /*1070*/  MOV R9, R0 ;  /* 0x0000000000097202 */ /* 0x000fce0000000f00 */
.L_x_109:
[----:B------:R-:W-:Y:S05]  /*1080*/  BSYNC.RECONVERGENT B3 ;  /* 0x0000000000037941 */ /* 0x000fea0003800200 */
.L_x_108:
[----:B------:R-:W-:-:S04]  /*1090*/  FADD R9, R14, R9 ;  /* 0x000000090e097221 */ /* 0x000fc80000000000 */
[----:B------:R-:W-:-:S07]  /*10a0*/  FADD R6, R6, R9 ;  /* 0x0000000906067221 */ /* 0x000fce0000000000 */
.L_x_107:
[----:B------:R-:W-:Y:S05]  /*10b0*/  BSYNC.RECONVERGENT B2 ;  /* 0x0000000000027941 */ /* 0x000fea0003800200 */
.L_x_106:
[----:B------:R-:W2:Y:S01]  /*10c0*/  LDG.E R12, desc[UR14][R12.64+0x4] ;  /* 0x0000040e0c0c7981 */ /* 0x000ea2000c1e1900 */
[----:B------:R-:W0:Y:S01]  /*10d0*/  LDCU UR4, c[0x0][0x398] ;  /* 0x00007300ff0477ac */ /* 0x000e220008000800 */
[----:B------:R-:W-:Y:S01]  /*10e0*/  HFMA2 R0, -RZ, RZ, 1.75, 0 ;  /* 0x3f000000ff007431 */ /* 0x000fe200000001ff */
[----:B------:R-:W-:Y:S01]  /*10f0*/  BSSY.RECONVERGENT B2, `(.L_x_110) ;  /* 0x0000029000027945 */ /* 0x000fe20003800200 */
[----:B--2---:R-:W-:-:S04]  /*1100*/  FMUL.RZ R10, R12, 0.15915493667125701904 ;  /* 0x3e22f9830c0a7820 */ /* 0x004fc8000040c000 */
[----:B------:R-:W1:Y:S08]  /*1110*/  MUFU.SIN R11, R10 ;  /* 0x0000000a000b7308 */ /* 0x000e700000000400 */
[----:B------:R-:W2:Y:S01]  /*1120*/  MUFU.COS R9, R10 ;  /* 0x0000000a00097308 */ /* 0x000ea20000000000 */
[----:B-1----:R-:W-:-:S04]  /*1130*/  FMUL R11, R2, R11 ;  /* 0x0000000b020b7220 */ /* 0x002fc80000400000 */
        /* <DEDUP_REMOVED lines=33> */
.L_x_113:
[----:B------:R-:W-:Y:S05]  /*1350*/  BSYNC.RECONVERGENT B3 ;  /* 0x0000000000037941 */ /* 0x000fea0003800200 */
.L_x_112:
[----:B------:R-:W-:-:S04]  /*1360*/  FADD R9, R12, R9 ;  /* 0x000000090c097221 */ /* 0x000fc80000000000 */
[----:B------:R-:W-:-:S07]  /*1370*/  FADD R6, R6, R9 ;  /* 0x0000000906067221 */ /* 0x000fce0000000000 */
.L_x_111:
[----:B------:R-:W-:Y:S05]  /*1380*/  BSYNC.RECONVERGENT B2 ;  /* 0x0000000000027941 */ /* 0x000fea0003800200 */
.L_x_110:
[----:B------:R-:W-:-:S07]  /*1390*/  IADD3 R5, PT, PT, R5, 0x2, RZ ;  /* 0x0000000205057810 */ /* 0x000fce0007ffe0ff */
.L_x_105:
[----:B------:R-:W0:Y:S02]  /*13a0*/  LDCU UR4, c[0x0][0x3a4] ;  /* 0x00007480ff0477ac */ /* 0x000e240008000800 */
[----:B0-----:R-:W-:-:S04]  /*13b0*/  ULOP3.LUT UR4, UR4, 0x1, URZ, 0xc0, !UPT ;  /* 0x0000000104047892 */ /* 0x001fc8000f8ec0ff */
[----:B------:R-:W-:-:S09]  /*13c0*/  UISETP.NE.U32.AND UP0, UPT, UR4, 0x1, UPT ;  /* 0x000000010400788c */ /* 0x000fd2000bf05070 */
[----:B------:R-:W-:Y:S05]  /*13d0*/  BRA.U UP0, `(.L_x_86) ;  /* 0x0000000100bc7547 */ /* 0x000fea000b800000 */
[----:B------:R-:W0:Y:S01]  /*13e0*/  LDC.64 R10, c[0x0][0x390] ;  /* 0x0000e400ff0a7b82 */ /* 0x000e220000000a00 */
[----:B------:R-:W2:Y:S01]  /*13f0*/  LDCU.64 UR4, c[0x0][0x398] ;  /* 0x00007300ff0477ac */ /* 0x000ea20008000a00 */
[----:B0-----:R-:W-:-:S06]  /*1400*/  IMAD.WIDE.U32 R10, R5, 0x4, R10 ;  /* 0x00000004050a7825 */ /* 0x001fcc00078e000a */
[----:B------:R-:W1:Y:S01]  /*1410*/  LDG.E R10, desc[UR14][R10.64] ;  /* 0x0000000e0a0a7981 */ /* 0x000e62000c1e1900 */
[----:B------:R-:W-:Y:S01]  /*1420*/  HFMA2 R0, -RZ, RZ, 1.75, 0 ;  /* 0x3f000000ff007431 */ /* 0x000fe200000001ff */
[----:B------:R-:W-:Y:S01]  /*1430*/  BSSY.RECONVERGENT B2, `(.L_x_86) ;  /* 0x0000029000027945 */ /* 0x000fe20003800200 */
[----:B-1----:R-:W-:-:S04]  /*1440*/  FMUL.RZ R12, R10, 0.15915493667125701904 ;  /* 0x3e22f9830a0c7820 */ /* 0x002fc8000040c000 */
[----:B------:R-:W0:Y:S08]  /*1450*/  MUFU.SIN R13, R12 ;  /* 0x0000000c000d7308 */ /* 0x000e300000000400 */
[----:B------:R-:W1:Y:S01]  /*1460*/  MUFU.COS R9, R12 ;  /* 0x0000000c00097308 */ /* 0x000e620000000000 */
[----:B0-----:R-:W-:Y:S02]  /*1470*/  FMUL R13, R2, R13 ;  /* 0x0000000d020d7220 */ /* 0x001fe40000400000 */
[----:B------:R-:W0:Y:S02]  /*1480*/  LDC R2, c[0x0][0x3a8] ;  /* 0x0000ea00ff027b82 */ /* 0x000e240000000800 */
[----:B-1----:R-:W-:-:S04]  /*1490*/  FFMA R9, R4, R9, -R13 ;  /* 0x0000000904097223 */ /* 0x002fc8000000080d */
[----:B--2---:R-:W-:-:S05]  /*14a0*/  FADD R13, R9, UR4 ;  /* 0x00000004090d7e21 */ /* 0x004fca0008000000 */
[----:B------:R-:W-:-:S05]  /*14b0*/  LOP3.LUT R0, R0, 0x80000000, R13, 0xb8, !PT ;  /* 0x8000000000007812 */ /* 0x000fca00078eb80d */
[----:B------:R-:W-:Y:S01]  /*14c0*/  FADD.RZ R0, R13, R0 ;  /* 0x000000000d007221 */ /* 0x000fe2000000c000 */
[----:B0-----:R-:W-:-:S05]  /*14d0*/  IMAD R9, R5, R2, UR5 ;  /* 0x0000000505097e24 */ /* 0x001fca000f8e0202 */
        /* <DEDUP_REMOVED lines=27> */
.L_x_116:
[----:B------:R-:W-:Y:S05]  /*1690*/  BSYNC.RECONVERGENT B3 ;  /* 0x0000000000037941 */ /* 0x000fea0003800200 */
.L_x_115:
[----:B------:R-:W-:-:S04]  /*16a0*/  FADD R9, R2, R9 ;  /* 0x0000000902097221 */ /* 0x000fc80000000000 */
[----:B------:R-:W-:-:S07]  /*16b0*/  FADD R6, R6, R9 ;  /* 0x0000000906067221 */ /* 0x000fce0000000000 */
.L_x_114:
[----:B------:R-:W-:Y:S05]  /*16c0*/  BSYNC.RECONVERGENT B2 ;  /* 0x0000000000027941 */ /* 0x000fea0003800200 */
.L_x_86:
[----:B------:R-:W0:Y:S01]  /*16d0*/  LDC.64 R2, c[0x0][0x380] ;  /* 0x0000e000ff027b82 */ /* 0x000e220000000a00 */
[----:B------:R-:W2:Y:S02]  /*16e0*/  LDCU UR4, c[0x0][0x3a0] ;  /* 0x00007400ff0477ac */ /* 0x000ea40008000800 */
[----:B--2---:R-:W-:-:S04]  /*16f0*/  IMAD R7, R7, UR4, R8 ;  /* 0x0000000407077c24 */ /* 0x004fc8000f8e0208 */
[----:B0-----:R-:W-:-:S05]  /*1700*/  IMAD.WIDE R2, R7, 0x4, R2 ;  /* 0x0000000407027825 */ /* 0x001fca00078e0202 */
[----:B------:R-:W-:Y:S01]  /*1710*/  STG.E desc[UR14][R2.64], R6 ;  /* 0x0000000602007986 */ /* 0x000fe2000c10190e */
[----:B------:R-:W-:Y:S05]  /*1720*/  EXIT ;  /* 0x000000000000794d */ /* 0x000fea0003800000 */
        .weak           $__internal_2_$__cuda_sm3x_div_rn_noftz_f32_slowpath
        .type           $__internal_2_$__cuda_sm3x_div_rn_noftz_f32_slowpath,@function
        .size           $__internal_2_$__cuda_sm3x_div_rn_noftz_f32_slowpath,(.L_x_155 - $__internal_2_$__cuda_sm3x_div_rn_noftz_f32_slowpath)
$__internal_2_$__cuda_sm3x_div_rn_noftz_f32_slowpath:
        /* <DEDUP_REMOVED lines=35> */
.L_x_118:
[----:B------:R-:W-:Y:S01]  /*1960*/  LEA R24, R9, 0xc0800000, 0x17 ;  /* 0xc080000009187811 */ /* 0x000fe200078eb8ff */
[----:B------:R-:W-:Y:S01]  /*1970*/  BSSY.RECONVERGENT B1, `(.L_x_123) ;  /* 0x0000036000017945 */ /* 0x000fe20003800200 */
[----:B------:R-:W-:Y:S02]  /*1980*/  IADD3 R16, PT, PT, R16, -0x7f, RZ ;  /* 0xffffff8110107810 */ /* 0x000fe40007ffe0ff */
[----:B------:R-:W-:-:S03]  /*1990*/  IADD3 R24, PT, PT, -R24, R23, RZ ;  /* 0x0000001718187210 */ /* 0x000fc60007ffe1ff */
[----:B------:R-:W-:Y:S01]  /*19a0*/  IMAD R0, R16, -0x800000, R0 ;  /* 0xff80000010007824 */ /* 0x000fe200078e0200 */
[----:B------:R-:W0:Y:S01]  /*19b0*/  MUFU.RCP R18, R24 ;  /* 0x0000001800127308 */ /* 0x000e220000001000 */
[----:B------:R-:W-:Y:S01]  /*19c0*/  FADD.FTZ R17, -R24, -RZ ;  /* 0x800000ff18117221 */ /* 0x000fe20000010100 */
[----:B------:R-:W-:-:S04]  /*19d0*/  IADD3 R16, PT, PT, R16, 0x7f, -R9 ;  /* 0x0000007f10107810 */ /* 0x000fc80007ffe809 */
[----:B------:R-:W-:Y:S01]  /*19e0*/  IADD3 R11, PT, PT, R16, R11, RZ ;  /* 0x0000000b100b7210 */ /* 0x000fe20007ffe0ff */
[----:B0-----:R-:W-:-:S04]  /*19f0*/  FFMA R23, R18, R17, 1 ;  /* 0x3f80000012177423 */ /* 0x001fc80000000011 */
[----:B------:R-:W-:-:S04]  /*1a00*/  FFMA R23, R18, R23, R18 ;  /* 0x0000001712177223 */ /* 0x000fc80000000012 */
[----:B------:R-:W-:-:S04]  /*1a10*/  FFMA R18, R0, R23, RZ ;  /* 0x0000001700127223 */ /* 0x000fc800000000ff */
[----:B------:R-:W-:-:S04]  /*1a20*/  FFMA R22, R17, R18, R0 ;  /* 0x0000001211167223 */ /* 0x000fc80000000000 */
[----:B------:R-:W-:-:S04]  /*1a30*/  FFMA R22, R23, R22, R18 ;  /* 0x0000001617167223 */ /* 0x000fc80000000012 */
[----:B------:R-:W-:-:S04]  /*1a40*/  FFMA R17, R17, R22, R0 ;  /* 0x0000001611117223 */ /* 0x000fc80000000000 */
        /* <DEDUP_REMOVED lines=17> */
[----:B------:R-:W-:Y:S02]  /*1b60*/  IADD3 R17, PT, PT, R9, 0x20, RZ ;  /* 0x0000002009117810 */ /* 0x000fe40007ffe0ff */
[----:B------:R-:W-:Y:S02]  /*1b70*/  LOP3.LUT R11, R11, 0x7fffff, RZ, 0xc0, !PT ;  /* 0x007fffff0b0b7812 */ /* 0x000fe400078ec0ff */
[----:B------:R-:W-:Y:S02]  /*1b80*/  ISETP.NE.AND P2, PT, R9, RZ, PT ;  /* 0x000000ff0900720c */ /* 0x000fe40003f45270 */
        /* <DEDUP_REMOVED lines=16> */
.L_x_125:
[----:B------:R-:W-:-:S04]  /*1c90*/  LOP3.LUT R0, R0, 0x80000000, RZ, 0xc0, !PT ;  /* 0x8000000000007812 */ /* 0x000fc800078ec0ff */
[----:B------:R-:W-:Y:S01]  /*1ca0*/  LOP3.LUT R0, R0, 0x7f800000, RZ, 0xfc, !PT ;  /* 0x7f80000000007812 */ /* 0x000fe200078efcff */
[----:B------:R-:W-:Y:S06]  /*1cb0*/  BRA `(.L_x_126) ;  /* 0x0000000000047947 */ /* 0x000fec0003800000 */
.L_x_124:
[----:B------:R-:W-:-:S07]  /*1cc0*/  LEA R0, R11, R0, 0x17 ;  /* 0x000000000b007211 */ /* 0x000fce00078eb8ff */
.L_x_126:
[----:B------:R-:W-:Y:S05]  /*1cd0*/  BSYNC.RECONVERGENT B1 ;  /* 0x0000000000017941 */ /* 0x000fea0003800200 */
.L_x_123:
[----:B------:R-:W-:Y:S05]  /*1ce0*/  BRA `(.L_x_127) ;  /* 0x0000000000207947 */ /* 0x000fea0003800000 */
.L_x_122:
[----:B------:R-:W-:-:S04]  /*1cf0*/  LOP3.LUT R0, R23, 0x80000000, R0, 0x48, !PT ;  /* 0x8000000017007812 */ /* 0x000fc800078e4800 */
[----:B------:R-:W-:Y:S01]  /*1d00*/  LOP3.LUT R0, R0, 0x7f800000, RZ, 0xfc, !PT ;  /* 0x7f80000000007812 */ /* 0x000fe200078efcff */
[----:B------:R-:W-:Y:S06]  /*1d10*/  BRA `(.L_x_127) ;  /* 0x0000000000147947 */ /* 0x000fec0003800000 */
.L_x_121:
[----:B------:R-:W-:Y:S01]  /*1d20*/  LOP3.LUT R0, R23, 0x80000000, R0, 0x48, !PT ;  /* 0x8000000017007812 */ /* 0x000fe200078e4800 */
[----:B------:R-:W-:Y:S06]  /*1d30*/  BRA `(.L_x_127) ;  /* 0x00000000000c7947 */ /* 0x000fec0003800000 */
.L_x_120:
[----:B------:R-:W0:Y:S01]  /*1d40*/  MUFU.RSQ R0, -QNAN ;  /* 0xffc0000000007908 */ /* 0x000e220000001400 */
[----:B------:R-:W-:Y:S05]  /*1d50*/  BRA `(.L_x_127) ;  /* 0x0000000000047947 */ /* 0x000fea0003800000 */
.L_x_119:
[----:B------:R-:W-:-:S07]  /*1d60*/  FADD.FTZ R0, R0, R3 ;  /* 0x0000000300007221 */ /* 0x000fce0000010000 */
.L_x_127:
[----:B------:R-:W-:Y:S05]  /*1d70*/  BSYNC.RECONVERGENT B0 ;  /* 0x0000000000007941 */ /* 0x000fea0003800200 */
.L_x_117:
[----:B------:R-:W-:-:S04]  /*1d80*/  HFMA2 R11, -RZ, RZ, 0, 0 ;  /* 0x00000000ff0b7431 */ /* 0x000fc800000001ff */
[----:B0-----:R-:W-:Y:S05]  /*1d90*/  RET.REL.NODEC R10 `(_Z10ortho_kerzPfS_S_fiiii) ;  /* 0xffffffe00a987950 */ /* 0x001fea0003c3ffff */
.L_x_128:
        /* <DEDUP_REMOVED lines=14> */
.L_x_155:


//--------------------- .text._Z10correctionPfPhS_S_iii --------------------------
	.section	.text._Z10correctionPfPhS_S_iii,"ax",@progbits
	.align	128
        .global         _Z10correctionPfPhS_S_iii
        .type           _Z10correctionPfPhS_S_iii,@function
        .size           _Z10correctionPfPhS_S_iii,(.L_x_156 - _Z10correctionPfPhS_S_iii)
        .other          _Z10correctionPfPhS_S_iii,@"STO_CUDA_ENTRY STV_DEFAULT"
_Z10correctionPfPhS_S_iii:
.text._Z10correctionPfPhS_S_iii:
[----:B------:R-:W-:Y:S01]  /*0000*/  LDC R1, c[0x0][0x37c] ;  /* 0x0000df00ff017b82 */ /* 0x000fe20000000800 */
[----:B------:R-:W0:Y:S01]  /*0010*/  S2R R4, SR_CTAID.Y ;  /* 0x0000000000047919 */ /* 0x000e220000002600 */
[----:B------:R-:W1:Y:S01]  /*0020*/  LDCU UR4, c[0x0][0x360] ;  /* 0x00006c00ff0477ac */ /* 0x000e620008000800 */
[----:B------:R-:W0:Y:S01]  /*0030*/  S2R R5, SR_TID.Y ;  /* 0x0000000000057919 */ /* 0x000e220000002200 */
[----:B------:R-:W0:Y:S01]  /*0040*/  LDCU UR5, c[0x0][0x364] ;  /* 0x00006c80ff0577ac */ /* 0x000e220008000800 */
[----:B------:R-:W1:Y:S01]  /*0050*/  S2R R0, SR_CTAID.X ;  /* 0x0000000000007919 */ /* 0x000e620000002500 */
[----:B------:R-:W2:Y:S01]  /*0060*/  LDCU.64 UR8, c[0x0][0x3a0] ;  /* 0x00007400ff0877ac */ /* 0x000ea20008000a00 */
[----:B------:R-:W1:Y:S01]  /*0070*/  S2R R3, SR_TID.X ;  /* 0x0000000000037919 */ /* 0x000e620000002100 */
[----:B------:R-:W3:Y:S01]  /*0080*/  LDCU UR6, c[0x0][0x368] ;  /* 0x00006d00ff0677ac */ /* 0x000ee20008000800 */
[----:B------:R-:W3:Y:S01]  /*0090*/  S2R R2, SR_CTAID.Z ;  /* 0x0000000000027919 */ /* 0x000ee20000002700 */
[----:B------:R-:W4:Y:S01]  /*00a0*/  LDCU UR7, c[0x0][0x3a8] ;  /* 0x00007500ff0777ac */ /* 0x000f220008000800 */
[----:B------:R-:W3:Y:S01]  /*00b0*/  S2R R7, SR_TID.Z ;  /* 0x0000000000077919 */ /* 0x000ee20000002300 */
[----:B0-----:R-:W-:-:S05]  /*00c0*/  IMAD R4, R4, UR5, R5 ;  /* 0x0000000504047c24 */ /* 0x001fca000f8e0205 */
[----:B--2---:R-:W-:Y:S01]  /*00d0*/  ISETP.GE.AND P0, PT, R4, UR9, PT ;  /* 0x0000000904007c0c */ /* 0x004fe2000bf06270 */
[----:B-1----:R-:W-:-:S05]  /*00e0*/  IMAD R0, R0, UR4, R3 ;  /* 0x0000000400007c24 */ /* 0x002fca000f8e0203 */
[----:B------:R-:W-:Y:S01]  /*00f0*/  ISETP.GE.OR P0, PT, R0, UR8, P0 ;  /* 0x0000000800007c0c */ /* 0x000fe20008706670 */
[----:B---3--:R-:W-:-:S05]  /*0100*/  IMAD R5, R2, UR6, R7 ;  /* 0x0000000602057c24 */ /* 0x008fca000f8e0207 */
[----:B----4-:R-:W-:-:S13]  /*0110*/  ISETP.GE.OR P0, PT, R5, UR7, P0 ;  /* 0x0000000705007c0c */ /* 0x010fda0008706670 */
[----:B------:R-:W-:Y:S05]  /*0120*/  @P0 EXIT ;  /* 0x000000000000094d */ /* 0x000fea0003800000 */
[----:B------:R-:W0:Y:S01]  /*0130*/  LDC.64 R6, c[0x0][0x390] ;  /* 0x0000e400ff067b82 */ /* 0x000e220000000a00 */
[----:B------:R-:W1:Y:S01]  /*0140*/  LDCU.64 UR4, c[0x0][0x358] ;  /* 0x00006b00ff0477ac */ /* 0x000e620008000a00 */
[----:B------:R-:W-:Y:S01]  /*0150*/  IMAD R9, R5, UR8, R0 ;  /* 0x0000000805097c24 */ /* 0x000fe2000f8e0200 */
[----:B------:R-:W2:Y:S05]  /*0160*/  LDCU.64 UR6, c[0x0][0x388] ;  /* 0x00007100ff0677ac */ /* 0x000eaa0008000a00 */
[----:B------:R-:W3:Y:S01]  /*0170*/  LDC.64 R2, c[0x0][0x398] ;  /* 0x0000e600ff027b82 */ /* 0x000ee20000000a00 */
[----:B0-----:R-:W-:-:S06]  /*0180*/  IMAD.WIDE R6, R9, 0x4, R6 ;  /* 0x0000000409067825 */ /* 0x001fcc00078e0206 */
[----:B-1----:R-:W4:Y:S01]  /*0190*/  LDG.E R6, desc[UR4][R6.64] ;  /* 0x0000000406067981 */ /* 0x002f22000c1e1900 */
[----:B---3--:R-:W-:-:S05]  /*01a0*/  IMAD.WIDE R2, R9, 0x4, R2 ;  /* 0x0000000409027825 */ /* 0x008fca00078e0202 */
[----:B------:R0:W4:Y:S01]  /*01b0*/  LDG.E R11, desc[UR4][R2.64] ;  /* 0x00000004020b7981 */ /* 0x000122000c1e1900 */
[----:B------:R-:W-:-:S04]  /*01c0*/  IMAD R5, R5, UR9, R4 ;  /* 0x0000000905057c24 */ /* 0x000fc8000f8e0204 */
[----:B------:R-:W-:-:S05]  /*01d0*/  IMAD R0, R5, UR8, R0 ;  /* 0x0000000805007c24 */ /* 0x000fca000f8e0200 */
[----:B--2---:R-:W-:-:S04]  /*01e0*/  IADD3 R8, P0, PT, R0, UR6, RZ ;  /* 0x0000000600087c10 */ /* 0x004fc8000ff1e0ff */
[----:B------:R-:W-:-:S05]  /*01f0*/  LEA.HI.X.SX32 R9, R0, UR7, 0x1, P0 ;  /* 0x0000000700097c11 */ /* 0x000fca00080f0eff */
[----:B------:R-:W2:Y:S01]  /*0200*/  LDG.E.U8 R8, desc[UR4][R8.64] ;  /* 0x0000000408087981 */ /* 0x000ea2000c1e1100 */
[----:B------:R-:W-:Y:S01]  /*0210*/  UMOV UR6, 0xa0b5ed8d ;  /* 0xa0b5ed8d00067882 */ /* 0x000fe20000000000 */
[----:B------:R-:W-:Y:S01]  /*0220*/  UMOV UR7, 0x3eb0c6f7 ;  /* 0x3eb0c6f700077882 */ /* 0x000fe20000000000 */
[----:B0-----:R-:W-:Y:S01]  /*0230*/  IMAD.MOV.U32 R2, RZ, RZ, 0x1 ;  /* 0x00000001ff027424 */ /* 0x001fe200078e00ff */
[----:B------:R-:W-:Y:S01]  /*0240*/  BSSY.RECONVERGENT B0, `(.L_x_129) ;  /* 0x0000016000007945 */ /* 0x000fe20003800200 */
[----:B----4-:R-:W-:-:S04]  /*0250*/  FADD R12, -R11, R6 ;  /* 0x000000060b0c7221 */ /* 0x010fc80000000100 */
[----:B------:R-:W0:Y:S02]  /*0260*/  F2F.F64.F32 R4, R12 ;  /* 0x0000000c00047310 */ /* 0x000e240000201800 */
[----:B0-----:R-:W-:-:S06]  /*0270*/  DADD R4, R4, UR6 ;  /* 0x0000000604047e29 */ /* 0x001fcc0008000000 */
[----:B------:R-:W0:Y:S01]  /*0280*/  MUFU.RCP64H R3, R5 ;  /* 0x0000000500037308 */ /* 0x000e220000001800 */
[----:B--2---:R-:W-:Y:S01]  /*0290*/  I2FP.F32.U32 R10, R8 ;  /* 0x00000008000a7245 */ /* 0x004fe20000201000 */
[----:B0-----:R-:W-:-:S08]  /*02a0*/  DFMA R6, -R4, R2, 1 ;  /* 0x3ff000000406742b */ /* 0x001fd00000000102 */
[----:B------:R-:W-:-:S08]  /*02b0*/  DFMA R6, R6, R6, R6 ;  /* 0x000000060606722b */ /* 0x000fd00000000006 */
[----:B------:R-:W-:Y:S01]  /*02c0*/  DFMA R2, R2, R6, R2 ;  /* 0x000000060202722b */ /* 0x000fe20000000002 */
[----:B------:R-:W-:-:S07]  /*02d0*/  FADD R6, R10, -R11 ;  /* 0x8000000b0a067221 */ /* 0x000fce0000000000 */
[----:B------:R-:W-:Y:S01]  /*02e0*/  DFMA R8, -R4, R2, 1 ;  /* 0x3ff000000408742b */ /* 0x000fe20000000102 */
[----:B------:R-:W0:Y:S07]  /*02f0*/  F2F.F64.F32 R6, R6 ;  /* 0x0000000600067310 */ /* 0x000e2e0000201800 */
[----:B------:R-:W-:-:S08]  /*0300*/  DFMA R2, R2, R8, R2 ;  /* 0x000000080202722b */ /* 0x000fd00000000002 */
[----:B0-----:R-:W-:-:S08]  /*0310*/  DMUL R8, R6, R2 ;  /* 0x0000000206087228 */ /* 0x001fd00000000000 */
[----:B------:R-:W-:-:S08]  /*0320*/  DFMA R10, -R4, R8, R6 ;  /* 0x00000008040a722b */ /* 0x000fd00000000106 */
[----:B------:R-:W-:Y:S01]  /*0330*/  DFMA R2, R2, R10, R8 ;  /* 0x0000000a0202722b */ /* 0x000fe20000000008 */
[----:B------:R-:W-:-:S09]  /*0340*/  FSETP.GEU.AND P1, PT, |R7|, 6.5827683646048100446e-37, PT ;  /* 0x036000000700780b */ /* 0x000fd20003f2e200 */
[----:B------:R-:W-:-:S05]  /*0350*/  FFMA R8, RZ, R5, R3 ;  /* 0x00000005ff087223 */ /* 0x000fca0000000003 */
[----:B------:R-:W-:-:S13]  /*0360*/  FSETP.GT.AND P0, PT, |R8|, 1.469367938527859385e-39, PT ;  /* 0x001000000800780b */ /* 0x000fda0003f04200 */
[----:B------:R-:W-:Y:S05]  /*0370*/  @P0 BRA P1, `(.L_x_130) ;  /* 0x0000000000080947 */ /* 0x000fea0000800000 */
[----:B------:R-:W-:-:S07]  /*0380*/  MOV R10, 0x3a0 ;  /* 0x000003a0000a7802 */ /* 0x000fce0000000f00 */
[----:B------:R-:W-:Y:S05]  /*0390*/  CALL.REL.NOINC `($__internal_3_$__cuda_sm20_div_rn_f64_full) ;  /* 0x0000000000387944 */ /* 0x000fea0003c00000 */
.L_x_130:
[----:B------:R-:W-:Y:S05]  /*03a0*/  BSYNC.RECONVERGENT B0 ;  /* 0x0000000000007941 */ /* 0x000fea0003800200 */
.L_x_129:
[----:B------:R-:W-:Y:S01]  /*03b0*/  UMOV UR6, 0xa0b5ed8d ;  /* 0xa0b5ed8d00067882 */ /* 0x000fe20000000000 */
[----:B------:R-:W-:Y:S01]  /*03c0*/  UMOV UR7, 0x3eb0c6f7 ;  /* 0x3eb0c6f700077882 */ /* 0x000fe20000000000 */
[----:B------:R-:W0:Y:S01]  /*03d0*/  LDC.64 R4, c[0x0][0x380] ;  /* 0x0000e000ff047b82 */ /* 0x000e220000000a00 */
[----:B------:R-:W-:-:S06]  /*03e0*/  DADD R2, R2, UR6 ;  /* 0x0000000602027e29 */ /* 0x000fcc0008000000 */
[----:B------:R-:W1:Y:S02]  /*03f0*/  F2F.F32.F64 R6, R2 ;  /* 0x0000000200067310 */ /* 0x000e640000301000 */
[----:B-1----:R-:W-:Y:S01]  /*0400*/  FSETP.GEU.AND P0, PT, |R6|, 1.175494350822287508e-38, PT ;  /* 0x008000000600780b */ /* 0x002fe20003f0e200 */
[----:B0-----:R-:W-:-:S12]  /*0410*/  IMAD.WIDE R4, R0, 0x4, R4 ;  /* 0x0000000400047825 */ /* 0x001fd800078e0204 */
[----:B------:R-:W-:-:S04]  /*0420*/  @!P0 FMUL R6, R6, 16777216 ;  /* 0x4b80000006068820 */ /* 0x000fc80000400000 */
[----:B------:R-:W0:Y:S02]  /*0430*/  MUFU.LG2 R7, R6 ;  /* 0x0000000600077308 */ /* 0x000e240000000c00 */
[----:B0-----:R-:W-:-:S04]  /*0440*/  @!P0 FADD R7, R7, -24 ;  /* 0xc1c0000007078421 */ /* 0x001fc80000000000 */
[----:B------:R-:W-:-:S05]  /*0450*/  FMUL R7, R7, -0.69314718246459960938 ;  /* 0xbf31721807077820 */ /* 0x000fca0000400000 */
[----:B------:R-:W-:Y:S01]  /*0460*/  STG.E desc[UR4][R4.64], R7 ;  /* 0x0000000704007986 */ /* 0x000fe2000c101904 */
[----:B------:R-:W-:Y:S05]  /*0470*/  EXIT ;  /* 0x000000000000794d */ /* 0x000fea0003800000 */
        .weak           $__internal_3_$__cuda_sm20_div_rn_f64_full
        .type           $__internal_3_$__cuda_sm20_div_rn_f64_full,@function
        .size           $__internal_3_$__cuda_sm20_div_rn_f64_full,(.L_x_156 - $__internal_3_$__cuda_sm20_div_rn_f64_full)
$__internal_3_$__cuda_sm20_div_rn_f64_full:
[C---:B------:R-:W-:Y:S01]  /*0480*/  FSETP.GEU.AND P0, PT, |R5|.reuse, 1.469367938527859385e-39, PT ;  /* 0x001000000500780b */ /* 0x040fe20003f0e200 */
[----:B------:R-:W-:Y:S01]  /*0490*/  IMAD.MOV.U32 R16, RZ, RZ, 0x1 ;  /* 0x00000001ff107424 */ /* 0x000fe200078e00ff */
[----:B------:R-:W-:Y:S01]  /*04a0*/  LOP3.LUT R2, R5, 0x800fffff, RZ, 0xc0, !PT ;  /* 0x800fffff05027812 */ /* 0x000fe200078ec0ff */
[----:B------:R-:W-:Y:S01]  /*04b0*/  BSSY.RECONVERGENT B1, `(.L_x_131) ;  /* 0x0000055000017945 */ /* 0x000fe20003800200 */
[C---:B------:R-:W-:Y:S02]  /*04c0*/  FSETP.GEU.AND P2, PT, |R7|.reuse, 1.469367938527859385e-39, PT ;  /* 0x001000000700780b */ /* 0x040fe40003f4e200 */
[----:B------:R-:W-:Y:S01]  /*04d0*/  LOP3.LUT R3, R2, 0x3ff00000, RZ, 0xfc, !PT ;  /* 0x3ff0000002037812 */ /* 0x000fe200078efcff */
[----:B------:R-:W-:Y:S01]  /*04e0*/  IMAD.MOV.U32 R2, RZ, RZ, R4 ;  /* 0x000000ffff027224 */ /* 0x000fe200078e0004 */
[----:B------:R-:W-:Y:S02]  /*04f0*/  LOP3.LUT R11, R7, 0x7ff00000, RZ, 0xc0, !PT ;  /* 0x7ff00000070b7812 */ /* 0x000fe400078ec0ff */
[----:B------:R-:W-:-:S03]  /*0500*/  LOP3.LUT R14, R5, 0x7ff00000, RZ, 0xc0, !PT ;  /* 0x7ff00000050e7812 */ /* 0x000fc600078ec0ff */
[----:B------:R-:W-:Y:S01]  /*0510*/  @!P0 DMUL R2, R4, 8.98846567431157953865e+307 ;  /* 0x7fe0000004028828 */ /* 0x000fe20000000000 */
[----:B------:R-:W-:-:S03]  /*0520*/  ISETP.GE.U32.AND P1, PT, R11, R14, PT ;  /* 0x0000000e0b00720c */ /* 0x000fc60003f26070 */
[----:B------:R-:W-:Y:S01]  /*0530*/  @!P2 LOP3.LUT R12, R5, 0x7ff00000, RZ, 0xc0, !PT ;  /* 0x7ff00000050ca812 */ /* 0x000fe200078ec0ff */
[----:B------:R-:W-:Y:S01]  /*0540*/  @!P2 IMAD.MOV.U32 R18, RZ, RZ, RZ ;  /* 0x000000ffff12a224 */ /* 0x000fe200078e00ff */
[----:B------:R-:W0:Y:S02]  /*0550*/  MUFU.RCP64H R17, R3 ;  /* 0x0000000300117308 */ /* 0x000e240000001800 */
[----:B------:R-:W-:Y:S01]  /*0560*/  @!P2 ISETP.GE.U32.AND P3, PT, R11, R12, PT ;  /* 0x0000000c0b00a20c */ /* 0x000fe20003f66070 */
[----:B------:R-:W-:-:S05]  /*0570*/  IMAD.MOV.U32 R12, RZ, RZ, 0x1ca00000 ;  /* 0x1ca00000ff0c7424 */ /* 0x000fca00078e00ff */
[----:B------:R-:W-:-:S04]  /*0580*/  @!P2 SEL R13, R12, 0x63400000, !P3 ;  /* 0x634000000c0da807 */ /* 0x000fc80005800000 */
[----:B------:R-:W-:-:S04]  /*0590*/  @!P2 LOP3.LUT R13, R13, 0x80000000, R7, 0xf8, !PT ;  /* 0x800000000d0da812 */ /* 0x000fc800078ef807 */
[----:B------:R-:W-:Y:S01]  /*05a0*/  @!P2 LOP3.LUT R19, R13, 0x100000, RZ, 0xfc, !PT ;  /* 0x001000000d13a812 */ /* 0x000fe200078efcff */
[----:B0-----:R-:W-:-:S08]  /*05b0*/  DFMA R8, R16, -R2, 1 ;  /* 0x3ff000001008742b */ /* 0x001fd00000000802 */
[----:B------:R-:W-:-:S08]  /*05c0*/  DFMA R8, R8, R8, R8 ;  /* 0x000000080808722b */ /* 0x000fd00000000008 */
[----:B------:R-:W-:Y:S01]  /*05d0*/  DFMA R16, R16, R8, R16 ;  /* 0x000000081010722b */ /* 0x000fe20000000010 */
[----:B------:R-:W-:Y:S01]  /*05e0*/  SEL R9, R12, 0x63400000, !P1 ;  /* 0x634000000c097807 */ /* 0x000fe20004800000 */
[----:B------:R-:W-:-:S03]  /*05f0*/  IMAD.MOV.U32 R8, RZ, RZ, R6 ;  /* 0x000000ffff087224 */ /* 0x000fc600078e0006 */
[----:B------:R-:W-:-:S03]  /*0600*/  LOP3.LUT R9, R9, 0x800fffff, R7, 0xf8, !PT ;  /* 0x800fffff09097812 */ /* 0x000fc600078ef807 */
[----:B------:R-:W-:-:S03]  /*0610*/  DFMA R20, R16, -R2, 1 ;  /* 0x3ff000001014742b */ /* 0x000fc60000000802 */
[----:B------:R-:W-:-:S05]  /*0620*/  @!P2 DFMA R8, R8, 2, -R18 ;  /* 0x400000000808a82b */ /* 0x000fca0000000812 */
[----:B------:R-:W-:Y:S01]  /*0630*/  DFMA R16, R16, R20, R16 ;  /* 0x000000141010722b */ /* 0x000fe20000000010 */
[----:B------:R-:W-:Y:S02]  /*0640*/  IMAD.MOV.U32 R21, RZ, RZ, R11 ;  /* 0x000000ffff157224 */ /* 0x000fe400078e000b */
[----:B------:R-:W-:Y:S01]  /*0650*/  IMAD.MOV.U32 R20, RZ, RZ, R14 ;  /* 0x000000ffff147224 */ /* 0x000fe200078e000e */
[----:B------:R-:W-:Y:S02]  /*0660*/  @!P0 LOP3.LUT R20, R3, 0x7ff00000, RZ, 0xc0, !PT ;  /* 0x7ff0000003148812 */ /* 0x000fe400078ec0ff */
[----:B------:R-:W-:Y:S02]  /*0670*/  @!P2 LOP3.LUT R21, R9, 0x7ff00000, RZ, 0xc0, !PT ;  /* 0x7ff000000915a812 */ /* 0x000fe400078ec0ff */
[----:B------:R-:W-:Y:S01]  /*0680*/  DMUL R18, R16, R8 ;  /* 0x0000000810127228 */ /* 0x000fe20000000000 */
[----:B------:R-:W-:Y:S02]  /*0690*/  VIADD R22, R20, 0xffffffff ;  /* 0xffffffff14167836 */ /* 0x000fe40000000000 */
[----:B------:R-:W-:-:S05]  /*06a0*/  VIADD R13, R21, 0xffffffff ;  /* 0xffffffff150d7836 */ /* 0x000fca0000000000 */
[----:B------:R-:W-:Y:S01]  /*06b0*/  DFMA R14, R18, -R2, R8 ;  /* 0x80000002120e722b */ /* 0x000fe20000000008 */
[----:B------:R-:W-:-:S04]  /*06c0*/  ISETP.GT.U32.AND P0, PT, R13, 0x7feffffe, PT ;  /* 0x7feffffe0d00780c */ /* 0x000fc80003f04070 */
[----:B------:R-:W-:-:S03]  /*06d0*/  ISETP.GT.U32.OR P0, PT, R22, 0x7feffffe, P0 ;  /* 0x7feffffe1600780c */ /* 0x000fc60000704470 */
[----:B------:R-:W-:-:S10]  /*06e0*/  DFMA R14, R16, R14, R18 ;  /* 0x0000000e100e722b */ /* 0x000fd40000000012 */
[----:B------:R-:W-:Y:S05]  /*06f0*/  @P0 BRA `(.L_x_132) ;  /* 0x00000000006c0947 */ /* 0x000fea0003800000 */
[----:B------:R-:W-:-:S04]  /*0700*/  LOP3.LUT R16, R5, 0x7ff00000, RZ, 0xc0, !PT ;  /* 0x7ff0000005107812 */ /* 0x000fc800078ec0ff */
[CC--:B------:R-:W-:Y:S02]  /*0710*/  VIADDMNMX R6, R11.reuse, -R16.reuse, 0xb9600000, !PT ;  /* 0xb96000000b067446 */ /* 0x0c0fe40007800910 */
[----:B------:R-:W-:Y:S02]  /*0720*/  ISETP.GE.U32.AND P0, PT, R11, R16, PT ;  /* 0x000000100b00720c */ /* 0x000fe40003f06070 */
[----:B------:R-:W-:Y:S02]  /*0730*/  VIMNMX R6, PT, PT, R6, 0x46a00000, PT ;  /* 0x46a0000006067848 */ /* 0x000fe40003fe0100 */
[----:B------:R-:W-:-:S05]  /*0740*/  SEL R11, R12, 0x63400000, !P0 ;  /* 0x634000000c0b7807 */ /* 0x000fca0004000000 */
[----:B------:R-:W-:Y:S02]  /*0750*/  IMAD.IADD R11, R6, 0x1, -R11 ;  /* 0x00000001060b7824 */ /* 0x000fe400078e0a0b */
[----:B------:R-:W-:Y:S02]  /*0760*/  IMAD.MOV.U32 R6, RZ, RZ, RZ ;  /* 0x000000ffff067224 */ /* 0x000fe400078e00ff */
[----:B------:R-:W-:-:S06]  /*0770*/  VIADD R7, R11, 0x7fe00000 ;  /* 0x7fe000000b077836 */ /* 0x000fcc0000000000 */
[----:B------:R-:W-:-:S10]  /*0780*/  DMUL R12, R14, R6 ;  /* 0x000000060e0c7228 */ /* 0x000fd40000000000 */
[----:B------:R-:W-:-:S13]  /*0790*/  FSETP.GTU.AND P0, PT, |R13|, 1.469367938527859385e-39, PT ;  /* 0x001000000d00780b */ /* 0x000fda0003f0c200 */
[----:B------:R-:W-:Y:S05]  /*07a0*/  @P0 BRA `(.L_x_133) ;  /* 0x0000000000940947 */ /* 0x000fea0003800000 */
[----:B------:R-:W-:Y:S01]  /*07b0*/  DFMA R2, R14, -R2, R8 ;  /* 0x800000020e02722b */ /* 0x000fe20000000008 */
[----:B------:R-:W-:-:S09]  /*07c0*/  IMAD.MOV.U32 R6, RZ, RZ, RZ ;  /* 0x000000ffff067224 */ /* 0x000fd200078e00ff */
[C---:B------:R-:W-:Y:S02]  /*07d0*/  FSETP.NEU.AND P0, PT, R3.reuse, RZ, PT ;  /* 0x000000ff0300720b */ /* 0x040fe40003f0d000 */
[----:B------:R-:W-:-:S04]  /*07e0*/  LOP3.LUT R5, R3, 0x80000000, R5, 0x48, !PT ;  /* 0x8000000003057812 */ /* 0x000fc800078e4805 */
[----:B------:R-:W-:-:S07]  /*07f0*/  LOP3.LUT R7, R5, R7, RZ, 0xfc, !PT ;  /* 0x0000000705077212 */ /* 0x000fce00078efcff */
[----:B------:R-:W-:Y:S05]  /*0800*/  @!P0 BRA `(.L_x_133) ;  /* 0x00000000007c8947 */ /* 0x000fea0003800000 */
[----:B------:R-:W-:Y:S01]  /*0810*/  IMAD.MOV R3, RZ, RZ, -R11 ;  /* 0x000000ffff037224 */ /* 0x000fe200078e0a0b */
[----:B------:R-:W-:Y:S01]  /*0820*/  DMUL.RP R6, R14, R6 ;  /* 0x000000060e067228 */ /* 0x000fe20000008000 */
[----:B------:R-:W-:Y:S01]  /*0830*/  IMAD.MOV.U32 R2, RZ, RZ, RZ ;  /* 0x000000ffff027224 */ /* 0x000fe200078e00ff */
[----:B------:R-:W-:-:S05]  /*0840*/  IADD3 R11, PT, PT, -R11, -0x43300000, RZ ;  /* 0xbcd000000b0b7810 */ /* 0x000fca0007ffe1ff */
[----:B------:R-:W-:-:S03]  /*0850*/  DFMA R2, R12, -R2, R14 ;  /* 0x800000020c02722b */ /* 0x000fc6000000000e */
[----:B------:R-:W-:-:S07]  /*0860*/  LOP3.LUT R5, R7, R5, RZ, 0x3c, !PT ;  /* 0x0000000507057212 */ /* 0x000fce00078e3cff */
[----:B------:R-:W-:-:S04]  /*0870*/  FSETP.NEU.AND P0, PT, |R3|, R11, PT ;  /* 0x0000000b0300720b */ /* 0x000fc80003f0d200 */
[----:B------:R-:W-:Y:S02]  /*0880*/  FSEL R12, R6, R12, !P0 ;  /* 0x0000000c060c7208 */ /* 0x000fe40004000000 */
[----:B------:R-:W-:Y:S01]  /*0890*/  FSEL R13, R5, R13, !P0 ;  /* 0x0000000d050d7208 */ /* 0x000fe20004000000 */
[----:B------:R-:W-:Y:S06]  /*08a0*/  BRA `(.L_x_133) ;  /* 0x0000000000547947 */ /* 0x000fec0003800000 */
.L_x_132:
[----:B------:R-:W-:-:S14]  /*08b0*/  DSETP.NAN.AND P0, PT, R6, R6, PT ;  /* 0x000000060600722a */ /* 0x000fdc0003f08000 */
[----:B------:R-:W-:Y:S05]  /*08c0*/  @P0 BRA `(.L_x_134) ;  /* 0x0000000000440947 */ /* 0x000fea0003800000 */
[----:B------:R-:W-:-:S14]  /*08d0*/  DSETP.NAN.AND P0, PT, R4, R4, PT ;  /* 0x000000040400722a */ /* 0x000fdc0003f08000 */
[----:B------:R-:W-:Y:S05]  /*08e0*/  @P0 BRA `(.L_x_135) ;  /* 0x0000000000300947 */ /* 0x000fea0003800000 */
[----:B------:R-:W-:Y:S01]  /*08f0*/  ISETP.NE.AND P0, PT, R21, R20, PT ;  /* 0x000000141500720c */ /* 0x000fe20003f05270 */
[----:B------:R-:W-:Y:S02]  /*0900*/  IMAD.MOV.U32 R12, RZ, RZ, 0x0 ;  /* 0x00000000ff0c7424 */ /* 0x000fe400078e00ff */
[----:B------:R-:W-:-:S10]  /*0910*/  IMAD.MOV.U32 R13, RZ, RZ, -0x80000 ;  /* 0xfff80000ff0d7424 */ /* 0x000fd400078e00ff */
[----:B------:R-:W-:Y:S05]  /*0920*/  @!P0 BRA `(.L_x_133) ;  /* 0x0000000000348947 */ /* 0x000fea0003800000 */
[----:B------:R-:W-:Y:S02]  /*0930*/  ISETP.NE.AND P0, PT, R21, 0x7ff00000, PT ;  /* 0x7ff000001500780c */ /* 0x000fe40003f05270 */
[----:B------:R-:W-:Y:S02]  /*0940*/  LOP3.LUT R13, R7, 0x80000000, R5, 0x48, !PT ;  /* 0x80000000070d7812 */ /* 0x000fe400078e4805 */
[----:B------:R-:W-:-:S13]  /*0950*/  ISETP.EQ.OR P0, PT, R20, RZ, !P0 ;  /* 0x000000ff1400720c */ /* 0x000fda0004702670 */
[----:B------:R-:W-:Y:S01]  /*0960*/  @P0 LOP3.LUT R2, R13, 0x7ff00000, RZ, 0xfc, !PT ;  /* 0x7ff000000d020812 */ /* 0x000fe200078efcff */
[----:B------:R-:W-:Y:S02]  /*0970*/  @!P0 IMAD.MOV.U32 R12, RZ, RZ, RZ ;  /* 0x000000ffff0c8224 */ /* 0x000fe400078e00ff */
[----:B------:R-:W-:Y:S02]  /*0980*/  @P0 IMAD.MOV.U32 R12, RZ, RZ, RZ ;  /* 0x000000ffff0c0224 */ /* 0x000fe400078e00ff */
[----:B------:R-:W-:Y:S01]  /*0990*/  @P0 IMAD.MOV.U32 R13, RZ, RZ, R2 ;  /* 0x000000ffff0d0224 */ /* 0x000fe200078e0002 */
[----:B------:R-:W-:Y:S06]  /*09a0*/  BRA `(.L_x_133) ;  /* 0x0000000000147947 */ /* 0x000fec0003800000 */
.L_x_135:
[----:B------:R-:W-:Y:S01]  /*09b0*/  LOP3.LUT R13, R5, 0x80000, RZ, 0xfc, !PT ;  /* 0x00080000050d7812 */ /* 0x000fe200078efcff */
[----:B------:R-:W-:Y:S01]  /*09c0*/  IMAD.MOV.U32 R12, RZ, RZ, R4 ;  /* 0x000000ffff0c7224 */ /* 0x000fe200078e0004 */
[----:B------:R-:W-:Y:S06]  /*09d0*/  BRA `(.L_x_133) ;  /* 0x0000000000087947 */ /* 0x000fec0003800000 */
.L_x_134:
[----:B------:R-:W-:Y:S01]  /*09e0*/  LOP3.LUT R13, R7, 0x80000, RZ, 0xfc, !PT ;  /* 0x00080000070d7812 */ /* 0x000fe200078efcff */
[----:B------:R-:W-:-:S07]  /*09f0*/  IMAD.MOV.U32 R12, RZ, RZ, R6 ;  /* 0x000000ffff0c7224 */ /* 0x000fce00078e0006 */
.L_x_133:
[----:B------:R-:W-:Y:S05]  /*0a00*/  BSYNC.RECONVERGENT B1 ;  /* 0x0000000000017941 */ /* 0x000fea0003800200 */
.L_x_131:
[----:B------:R-:W-:Y:S02]  /*0a10*/  IMAD.MOV.U32 R11, RZ, RZ, 0x0 ;  /* 0x00000000ff0b7424 */ /* 0x000fe400078e00ff */
[----:B------:R-:W-:Y:S02]  /*0a20*/  IMAD.MOV.U32 R2, RZ, RZ, R12 ;  /* 0x000000ffff027224 */ /* 0x000fe400078e000c */
[----:B------:R-:W-:Y:S01]  /*0a30*/  IMAD.MOV.U32 R3, RZ, RZ, R13 ;  /* 0x000000ffff037224 */ /* 0x000fe200078e000d */
[----:B------:R-:W-:Y:S06]  /*0a40*/  RET.REL.NODEC R10 `(_Z10correctionPfPhS_S_iii) ;  /* 0xfffffff40a6c7950 */ /* 0x000fec0003c3ffff */
.L_x_136:
        /* <DEDUP_REMOVED lines=11> */
.L_x_156:


//--------------------- .text._Z11applyfilterP6float2Pfiii --------------------------
	.section	.text._Z11applyfilterP6float2Pfiii,"ax",@progbits
	.align	128
        .global         _Z11applyfilterP6float2Pfiii
        .type           _Z11applyfilterP6float2Pfiii,@function
        .size           _Z11applyfilterP6float2Pfiii,(.L_x_157 - _Z11applyfilterP6float2Pfiii)
        .other          _Z11applyfilterP6float2Pfiii,@"STO_CUDA_ENTRY STV_DEFAULT"
_Z11applyfilterP6float2Pfiii:
.text._Z11applyfilterP6float2Pfiii:
[----:B------:R-:W-:Y:S01]  /*0000*/  LDC R1, c[0x0][0x37c] ;  /* 0x0000df00ff017b82 */ /* 0x000fe20000000800 */
[----:B------:R-:W0:Y:S01]  /*0010*/  S2R R9, SR_CTAID.Z ;  /* 0x0000000000097919 */ /* 0x000e220000002700 */
[----:B------:R-:W1:Y:S01]  /*0020*/  LDCU UR5, c[0x0][0x360] ;  /* 0x00006c00ff0577ac */ /* 0x000e620008000800 */
[----:B------:R-:W0:Y:S01]  /*0030*/  S2R R4, SR_TID.Z ;  /* 0x0000000000047919 */ /* 0x000e220000002300 */
[----:B------:R-:W2:Y:S01]  /*0040*/  LDCU UR6, c[0x0][0x364] ;  /* 0x00006c80ff0677ac */ /* 0x000ea20008000800 */
[----:B------:R-:W2:Y:S01]  /*0050*/  S2R R2, SR_CTAID.Y ;  /* 0x0000000000027919 */ /* 0x000ea20000002600 */
[----:B------:R-:W0:Y:S01]  /*0060*/  LDCU UR4, c[0x0][0x368] ;  /* 0x00006d00ff0477ac */ /* 0x000e220008000800 */
[----:B------:R-:W2:Y:S01]  /*0070*/  S2R R3, SR_TID.Y ;  /* 0x0000000000037919 */ /* 0x000ea20000002200 */
[----:B------:R-:W3:Y:S01]  /*0080*/  LDCU.64 UR8, c[0x0][0x390] ;  /* 0x00007200ff0877ac */ /* 0x000ee20008000a00 */
[----:B------:R-:W1:Y:S01]  /*0090*/  S2R R7, SR_CTAID.X ;  /* 0x0000000000077919 */ /* 0x000e620000002500 */
[----:B------:R-:W4:Y:S01]  /*00a0*/  LDCU UR7, c[0x0][0x398] ;  /* 0x00007300ff0777ac */ /* 0x000f220008000800 */
[----:B------:R-:W1:Y:S01]  /*00b0*/  S2R R0, SR_TID.X ;  /* 0x0000000000007919 */ /* 0x000e620000002100 */
[----:B0-----:R-:W-:Y:S01]  /*00c0*/  IMAD R9, R9, UR4, R4 ;  /* 0x0000000409097c24 */ /* 0x001fe2000f8e0204 */
[----:B---3--:R-:W-:-:S04]  /*00d0*/  ULEA.HI UR4, UR8, UR8, URZ, 0x1 ;  /* 0x0000000808047291 */ /* 0x008fc8000f8f08ff */
[----:B----4-:R-:W-:Y:S01]  /*00e0*/  ISETP.GE.AND P0, PT, R9, UR7, PT ;  /* 0x0000000709007c0c */ /* 0x010fe2000bf06270 */
[----:B------:R-:W-:Y:S01]  /*00f0*/  USHF.R.S32.HI UR4, URZ, 0x1, UR4 ;  /* 0x00000001ff047899 */ /* 0x000fe20008011404 */
[----:B--2---:R-:W-:-:S05]  /*0100*/  IMAD R2, R2, UR6, R3 ;  /* 0x0000000602027c24 */ /* 0x004fca000f8e0203 */
[----:B------:R-:W-:Y:S01]  /*0110*/  ISETP.GE.OR P0, PT, R2, UR9, P0 ;  /* 0x0000000902007c0c */ /* 0x000fe20008706670 */
[----:B-1----:R-:W-:-:S05]  /*0120*/  IMAD R7, R7, UR5, R0 ;  /* 0x0000000507077c24 */ /* 0x002fca000f8e0200 */
[----:B------:R-:W-:-:S13]  /*0130*/  ISETP.GT.OR P0, PT, R7, UR4, P0 ;  /* 0x0000000407007c0c */ /* 0x000fda0008704670 */
[----:B------:R-:W-:Y:S05]  /*0140*/  @P0 EXIT ;  /* 0x000000000000094d */ /* 0x000fea0003800000 */
[----:B------:R-:W0:Y:S01]  /*0150*/  LDC.64 R4, c[0x0][0x388] ;  /* 0x0000e200ff047b82 */ /* 0x000e220000000a00 */
[----:B------:R-:W1:Y:S01]  /*0160*/  LDCU.64 UR6, c[0x0][0x358] ;  /* 0x00006b00ff0677ac */ /* 0x000e620008000a00 */
[----:B0-----:R-:W-:-:S05]  /*0170*/  IMAD.WIDE R4, R7, 0x4, R4 ;  /* 0x0000000407047825 */ /* 0x001fca00078e0204 */
[----:B-1----:R-:W2:Y:S01]  /*0180*/  LDG.E R0, desc[UR6][R4.64] ;  /* 0x0000000604007981 */ /* 0x002ea2000c1e1900 */
[----:B------:R-:W-:Y:S01]  /*0190*/  I2FP.F32.U32 R3, UR9 ;  /* 0x0000000900037c45 */ /* 0x000fe20008201000 */
[----:B------:R-:W-:Y:S01]  /*01a0*/  IMAD R2, R9, UR9, R2 ;  /* 0x0000000909027c24 */ /* 0x000fe2000f8e0202 */
[----:B------:R-:W-:Y:S01]  /*01b0*/  I2FP.F32.S32 R6, UR8 ;  /* 0x0000000800067c45 */ /* 0x000fe20008201400 */
[----:B------:R-:W-:Y:S02]  /*01c0*/  BSSY.RECONVERGENT B0, `(.L_x_137) ;  /* 0x0000010000007945 */ /* 0x000fe40003800200 */
[----:B------:R-:W-:-:S04]  /*01d0*/  FMUL R3, R3, 1.2533141374588012695 ;  /* 0x3fa06c9903037820 */ /* 0x000fc80000400000 */
[----:B------:R-:W-:-:S04]  /*01e0*/  FMUL R3, R3, R6 ;  /* 0x0000000603037220 */ /* 0x000fc80000400000 */
[----:B------:R-:W0:Y:S02]  /*01f0*/  MUFU.RCP R6, R3 ;  /* 0x0000000300067308 */ /* 0x000e240000001000 */
[----:B0-----:R-:W-:-:S04]  /*0200*/  FFMA R11, -R3, R6, 1 ;  /* 0x3f800000030b7423 */ /* 0x001fc80000000106 */
[----:B------:R-:W-:Y:S01]  /*0210*/  FFMA R11, R6, R11, R6 ;  /* 0x0000000b060b7223 */ /* 0x000fe20000000006 */
[----:B------:R-:W-:-:S04]  /*0220*/  IMAD R6, R2, UR4, R2 ;  /* 0x0000000402067c24 */ /* 0x000fc8000f8e0202 */
[----:B------:R-:W-:Y:S01]  /*0230*/  IMAD.IADD R6, R7, 0x1, R6 ;  /* 0x0000000107067824 */ /* 0x000fe200078e0206 */
[----:B--2---:R-:W0:Y:S01]  /*0240*/  FCHK P0, R0, R3 ;  /* 0x0000000300007302 */ /* 0x004e220000000000 */
[----:B------:R-:W-:-:S04]  /*0250*/  FFMA R8, R0, R11, RZ ;  /* 0x0000000b00087223 */ /* 0x000fc800000000ff */
[----:B------:R-:W-:-:S04]  /*0260*/  FFMA R2, -R3, R8, R0 ;  /* 0x0000000803027223 */ /* 0x000fc80000000100 */
[----:B------:R-:W-:Y:S01]  /*0270*/  FFMA R11, R11, R2, R8 ;  /* 0x000000020b0b7223 */ /* 0x000fe20000000008 */
[----:B0-----:R-:W-:Y:S06]  /*0280*/  @!P0 BRA `(.L_x_138) ;  /* 0x00000000000c8947 */ /* 0x001fec0003800000 */
[----:B------:R-:W-:-:S07]  /*0290*/  MOV R2, 0x2b0 ;  /* 0x000002b000027802 */ /* 0x000fce0000000f00 */
[----:B------:R-:W-:Y:S05]  /*02a0*/  CALL.REL.NOINC `($__internal_4_$__cuda_sm3x_div_rn_noftz_f32_slowpath) ;  /* 0x0000000000607944 */ /* 0x000fea0003c00000 */
[----:B------:R-:W-:-:S07]  /*02b0*/  IMAD.MOV.U32 R11, RZ, RZ, R0 ;  /* 0x000000ffff0b7224 */ /* 0x000fce00078e0000 */
.L_x_138:
[----:B------:R-:W-:Y:S05]  /*02c0*/  BSYNC.RECONVERGENT B0 ;  /* 0x0000000000007941 */ /* 0x000fea0003800200 */
.L_x_137:
[----:B------:R-:W0:Y:S02]  /*02d0*/  LDC.64 R8, c[0x0][0x380] ;  /* 0x0000e000ff087b82 */ /* 0x000e240000000a00 */
[----:B0-----:R-:W-:-:S05]  /*02e0*/  IMAD.WIDE R6, R6, 0x8, R8 ;  /* 0x0000000806067825 */ /* 0x001fca00078e0208 */
[----:B------:R-:W2:Y:S01]  /*02f0*/  LDG.E.64 R8, desc[UR6][R6.64] ;  /* 0x0000000606087981 */ /* 0x000ea2000c1e1b00 */
[----:B------:R-:W0:Y:S01]  /*0300*/  MUFU.RCP R0, R3 ;  /* 0x0000000300007308 */ /* 0x000e220000001000 */
[----:B--2---:R-:W-:-:S05]  /*0310*/  FMUL R11, R8, R11 ;  /* 0x0000000b080b7220 */ /* 0x004fca0000400000 */
[----:B------:R1:W-:Y:S04]  /*0320*/  STG.E desc[UR6][R6.64], R11 ;  /* 0x0000000b06007986 */ /* 0x0003e8000c101906 */
[----:B------:R-:W2:Y:S01]  /*0330*/  LDG.E R4, desc[UR6][R4.64] ;  /* 0x0000000604047981 */ /* 0x000ea2000c1e1900 */
[----:B0-----:R-:W-:Y:S01]  /*0340*/  FFMA R13, -R3, R0, 1 ;  /* 0x3f800000030d7423 */ /* 0x001fe20000000100 */
[----:B------:R-:W-:Y:S03]  /*0350*/  BSSY.RECONVERGENT B0, `(.L_x_139) ;  /* 0x000000a000007945 */ /* 0x000fe60003800200 */
[----:B------:R-:W-:Y:S01]  /*0360*/  FFMA R0, R0, R13, R0 ;  /* 0x0000000d00007223 */ /* 0x000fe20000000000 */
[----:B--2---:R-:W0:Y:S03]  /*0370*/  FCHK P0, R4, R3 ;  /* 0x0000000304007302 */ /* 0x004e260000000000 */
[----:B------:R-:W-:-:S04]  /*0380*/  FFMA R13, R0, R4, RZ ;  /* 0x00000004000d7223 */ /* 0x000fc800000000ff */
[----:B------:R-:W-:-:S04]  /*0390*/  FFMA R2, -R3, R13, R4 ;  /* 0x0000000d03027223 */ /* 0x000fc80000000104 */
[----:B------:R-:W-:Y:S01]  /*03a0*/  FFMA R0, R0, R2, R13 ;  /* 0x0000000200007223 */ /* 0x000fe2000000000d */
[----:B01----:R-:W-:Y:S06]  /*03b0*/  @!P0 BRA `(.L_x_140) ;  /* 0x00000000000c8947 */ /* 0x003fec0003800000 */
[----:B------:R-:W-:Y:S01]  /*03c0*/  IMAD.MOV.U32 R0, RZ, RZ, R4 ;  /* 0x000000ffff007224 */ /* 0x000fe200078e0004 */
[----:B------:R-:W-:-:S07]  /*03d0*/  MOV R2, 0x3f0 ;  /* 0x000003f000027802 */ /* 0x000fce0000000f00 */
[----:B------:R-:W-:Y:S05]  /*03e0*/  CALL.REL.NOINC `($__internal_4_$__cuda_sm3x_div_rn_noftz_f32_slowpath) ;  /* 0x0000000000107944 */ /* 0x000fea0003c00000 */
.L_x_140:
[----:B------:R-:W-:Y:S05]  /*03f0*/  BSYNC.RECONVERGENT B0 ;  /* 0x0000000000007941 */ /* 0x000fea0003800200 */
.L_x_139:
[----:B------:R-:W-:-:S05]  /*0400*/  FMUL R9, R9, R0 ;  /* 0x0000000009097220 */ /* 0x000fca0000400000 */
[----:B------:R-:W-:Y:S01]  /*0410*/  STG.E desc[UR6][R6.64+0x4], R9 ;  /* 0x0000040906007986 */ /* 0x000fe2000c101906 */
[----:B------:R-:W-:Y:S05]  /*0420*/  EXIT ;  /* 0x000000000000794d */ /* 0x000fea0003800000 */
        .weak           $__internal_4_$__cuda_sm3x_div_rn_noftz_f32_slowpath
        .type           $__internal_4_$__cuda_sm3x_div_rn_noftz_f32_slowpath,@function
        .size           $__internal_4_$__cuda_sm3x_div_rn_noftz_f32_slowpath,(.L_x_157 - $__internal_4_$__cuda_sm3x_div_rn_noftz_f32_slowpath)
$__internal_4_$__cuda_sm3x_div_rn_noftz_f32_slowpath:
[--C-:B------:R-:W-:Y:S01]  /*0430*/  SHF.R.U32.HI R10, RZ, 0x17, R3.reuse ;  /* 0x00000017ff0a7819 */ /* 0x100fe20000011603 */
[----:B------:R-:W-:Y:S01]  /*0440*/  BSSY.RECONVERGENT B1, `(.L_x_141) ;  /* 0x0000063000017945 */ /* 0x000fe20003800200 */
[----:B------:R-:W-:Y:S01]  /*0450*/  SHF.R.U32.HI R8, RZ, 0x17, R0 ;  /* 0x00000017ff087819 */ /* 0x000fe20000011600 */
[----:B------:R-:W-:Y:S01]  /*0460*/  IMAD.MOV.U32 R11, RZ, RZ, R3 ;  /* 0x000000ffff0b7224 */ /* 0x000fe200078e0003 */
[----:B------:R-:W-:Y:S02]  /*0470*/  LOP3.LUT R10, R10, 0xff, RZ, 0xc0, !PT ;  /* 0x000000ff0a0a7812 */ /* 0x000fe400078ec0ff */
[----:B------:R-:W-:-:S03]  /*0480*/  LOP3.LUT R14, R8, 0xff, RZ, 0xc0, !PT ;  /* 0x000000ff080e7812 */ /* 0x000fc600078ec0ff */
[----:B------:R-:W-:Y:S02]  /*0490*/  VIADD R13, R10, 0xffffffff ;  /* 0xffffffff0a0d7836 */ /* 0x000fe40000000000 */
[----:B------:R-:W-:-:S03]  /*04a0*/  VIADD R12, R14, 0xffffffff ;  /* 0xffffffff0e0c7836 */ /* 0x000fc60000000000 */
[----:B------:R-:W-:-:S04]  /*04b0*/  ISETP.GT.U32.AND P0, PT, R13, 0xfd, PT ;  /* 0x000000fd0d00780c */ /* 0x000fc80003f04070 */
[----:B------:R-:W-:-:S13]  /*04c0*/  ISETP.GT.U32.OR P0, PT, R12, 0xfd, P0 ;  /* 0x000000fd0c00780c */ /* 0x000fda0000704470 */
[----:B------:R-:W-:Y:S01]  /*04d0*/  @!P0 IMAD.MOV.U32 R8, RZ, RZ, RZ ;  /* 0x000000ffff088224 */ /* 0x000fe200078e00ff */
        /* <DEDUP_REMOVED lines=19> */
[----:B------:R-:W-:Y:S02]  /*0610*/  @P0 IMAD.MOV.U32 R8, RZ, RZ, RZ ;  /* 0x000000ffff080224 */ /* 0x000fe400078e00ff */
[----:B------:R-:W-:Y:S01]  /*0620*/  @!P0 FFMA R0, R0, 1.84467440737095516160e+19, RZ ;  /* 0x5f80000000008823 */ /* 0x000fe200000000ff */
[----:B------:R-:W-:Y:S02]  /*0630*/  @!P0 IMAD.MOV.U32 R8, RZ, RZ, -0x40 ;  /* 0xffffffc0ff088424 */ /* 0x000fe400078e00ff */
[----:B------:R-:W-:Y:S02]  /*0640*/  @!P1 FFMA R11, R3, 1.84467440737095516160e+19, RZ ;  /* 0x5f800000030b9823 */ /* 0x000fe400000000ff */
[----:B------:R-:W-:-:S07]  /*0650*/  @!P1 VIADD R8, R8, 0x40 ;  /* 0x0000004008089836 */ /* 0x000fce0000000000 */
.L_x_142:
[----:B------:R-:W-:Y:S01]  /*0660*/  LEA R12, R10, 0xc0800000, 0x17 ;  /* 0xc08000000a0c7811 */ /* 0x000fe200078eb8ff */
[----:B------:R-:W-:Y:S03]  /*0670*/  BSSY.RECONVERGENT B2, `(.L_x_147) ;  /* 0x0000036000027945 */ /* 0x000fe60003800200 */
[----:B------:R-:W-:Y:S01]  /*0680*/  IADD3 R12, PT, PT, -R12, R11, RZ ;  /* 0x0000000b0c0c7210 */ /* 0x000fe20007ffe1ff */
[----:B------:R-:W-:-:S03]  /*0690*/  VIADD R11, R14, 0xffffff81 ;  /* 0xffffff810e0b7836 */ /* 0x000fc60000000000 */
[----:B------:R-:W0:Y:S01]  /*06a0*/  MUFU.RCP R13, R12 ;  /* 0x0000000c000d7308 */ /* 0x000e220000001000 */
[----:B------:R-:W-:Y:S01]  /*06b0*/  FADD.FTZ R15, -R12, -RZ ;  /* 0x800000ff0c0f7221 */ /* 0x000fe20000010100 */
[C---:B------:R-:W-:Y:S01]  /*06c0*/  IMAD R0, R11.reuse, -0x800000, R0 ;  /* 0xff8000000b007824 */ /* 0x040fe200078e0200 */
[----:B------:R-:W-:-:S05]  /*06d0*/  IADD3 R11, PT, PT, R11, 0x7f, -R10 ;  /* 0x0000007f0b0b7810 */ /* 0x000fca0007ffe80a */
[----:B------:R-:W-:Y:S02]  /*06e0*/  IMAD.IADD R11, R11, 0x1, R8 ;  /* 0x000000010b0b7824 */ /* 0x000fe400078e0208 */
        /* <DEDUP_REMOVED lines=8> */
[----:B------:R-:W-:-:S05]  /*0770*/  LOP3.LUT R10, R10, 0xff, RZ, 0xc0, !PT ;  /* 0x000000ff0a0a7812 */ /* 0x000fca00078ec0ff */
[----:B------:R-:W-:-:S04]  /*0780*/  IMAD.IADD R12, R10, 0x1, R11 ;  /* 0x000000010a0c7824 */ /* 0x000fc800078e020b */
[----:B------:R-:W-:-:S05]  /*0790*/  VIADD R8, R12, 0xffffffff ;  /* 0xffffffff0c087836 */ /* 0x000fca0000000000 */
        /* <DEDUP_REMOVED lines=10> */
[-CC-:B------:R-:W-:Y:S01]  /*0840*/  FFMA.RM R11, R16, R14.reuse, R13.reuse ;  /* 0x0000000e100b7223 */ /* 0x180fe2000000400d */
[C---:B------:R-:W-:Y:S02]  /*0850*/  ISETP.NE.AND P2, PT, R12.reuse, RZ, PT ;  /* 0x000000ff0c00720c */ /* 0x040fe40003f45270 */
[----:B------:R-:W-:Y:S02]  /*0860*/  ISETP.NE.AND P1, PT, R12, RZ, PT ;  /* 0x000000ff0c00720c */ /* 0x000fe40003f25270 */
[----:B------:R-:W-:Y:S01]  /*0870*/  LOP3.LUT R10, R8, 0x7fffff, RZ, 0xc0, !PT ;  /* 0x007fffff080a7812 */ /* 0x000fe200078ec0ff */
[----:B------:R-:W-:Y:S01]  /*0880*/  FFMA.RP R8, R16, R14, R13 ;  /* 0x0000000e10087223 */ /* 0x000fe2000000800d */
[C---:B------:R-:W-:Y:S01]  /*0890*/  VIADD R13, R12.reuse, 0x20 ;  /* 0x000000200c0d7836 */ /* 0x040fe20000000000 */
[----:B------:R-:W-:Y:S02]  /*08a0*/  IADD3 R12, PT, PT, -R12, RZ, RZ ;  /* 0x000000ff0c0c7210 */ /* 0x000fe40007ffe1ff */
[----:B------:R-:W-:-:S02]  /*08b0*/  LOP3.LUT R10, R10, 0x800000, RZ, 0xfc, !PT ;  /* 0x008000000a0a7812 */ /* 0x000fc400078efcff */
[----:B------:R-:W-:Y:S02]  /*08c0*/  FSETP.NEU.FTZ.AND P0, PT, R8, R11, PT ;  /* 0x0000000b0800720b */ /* 0x000fe40003f1d000 */
[----:B------:R-:W-:Y:S02]  /*08d0*/  SHF.L.U32 R13, R10, R13, RZ ;  /* 0x0000000d0a0d7219 */ /* 0x000fe400000006ff */
[----:B------:R-:W-:Y:S02]  /*08e0*/  SEL R11, R12, RZ, P2 ;  /* 0x000000ff0c0b7207 */ /* 0x000fe40001000000 */
[----:B------:R-:W-:Y:S02]  /*08f0*/  ISETP.NE.AND P1, PT, R13, RZ, P1 ;  /* 0x000000ff0d00720c */ /* 0x000fe40000f25270 */
[----:B------:R-:W-:Y:S02]  /*0900*/  SHF.R.U32.HI R11, RZ, R11, R10 ;  /* 0x0000000bff0b7219 */ /* 0x000fe4000001160a */
[----:B------:R-:W-:-:S02]  /*0910*/  PLOP3.LUT P0, PT, P0, P1, PT, 0xf8, 0x8f ;  /* 0x00000000008f781c */ /* 0x000fc40000703f70 */
[----:B------:R-:W-:Y:S02]  /*0920*/  SHF.R.U32.HI R13, RZ, 0x1, R11 ;  /* 0x00000001ff0d7819 */ /* 0x000fe4000001160b */
[----:B------:R-:W-:-:S04]  /*0930*/  SEL R8, RZ, 0x1, !P0 ;  /* 0x00000001ff087807 */ /* 0x000fc80004000000 */
[----:B------:R-:W-:-:S04]  /*0940*/  LOP3.LUT R8, R8, 0x1, R13, 0xf8, !PT ;  /* 0x0000000108087812 */ /* 0x000fc800078ef80d */
[----:B------:R-:W-:-:S05]  /*0950*/  LOP3.LUT R8, R8, R11, RZ, 0xc0, !PT ;  /* 0x0000000b08087212 */ /* 0x000fca00078ec0ff */
[----:B------:R-:W-:-:S05]  /*0960*/  IMAD.IADD R13, R13, 0x1, R8 ;  /* 0x000000010d0d7824 */ /* 0x000fca00078e0208 */
[----:B------:R-:W-:Y:S01]  /*0970*/  LOP3.LUT R0, R13, R0, RZ, 0xfc, !PT ;  /* 0x000000000d007212 */ /* 0x000fe200078efcff */
[----:B------:R-:W-:Y:S06]  /*0980*/  BRA `(.L_x_150) ;  /* 0x0000000000107947 */ /* 0x000fec0003800000 */
.L_x_149:
[----:B------:R-:W-:-:S04]  /*0990*/  LOP3.LUT R0, R0, 0x80000000, RZ, 0xc0, !PT ;  /* 0x8000000000007812 */ /* 0x000fc800078ec0ff */
[----:B------:R-:W-:Y:S01]  /*09a0*/  LOP3.LUT R0, R0, 0x7f800000, RZ, 0xfc, !PT ;  /* 0x7f80000000007812 */ /* 0x000fe200078efcff */
[----:B------:R-:W-:Y:S06]  /*09b0*/  BRA `(.L_x_150) ;  /* 0x0000000000047947 */ /* 0x000fec0003800000 */
.L_x_148:
[----:B------:R-:W-:-:S07]  /*09c0*/  IMAD R0, R11, 0x800000, R0 ;  /* 0x008000000b007824 */ /* 0x000fce00078e0200 */
.L_x_150:
[----:B------:R-:W-:Y:S05]  /*09d0*/  BSYNC.RECONVERGENT B2 ;  /* 0x0000000000027941 */ /* 0x000fea0003800200 */
.L_x_147:
[----:B------:R-:W-:Y:S05]  /*09e0*/  BRA `(.L_x_151) ;  /* 0x0000000000207947 */ /* 0x000fea0003800000 */
.L_x_146:
[----:B------:R-:W-:-:S04]  /*09f0*/  LOP3.LUT R0, R11, 0x80000000, R0, 0x48, !PT ;  /* 0x800000000b007812 */ /* 0x000fc800078e4800 */
[----:B------:R-:W-:Y:S01]  /*0a00*/  LOP3.LUT R0, R0, 0x7f800000, RZ, 0xfc, !PT ;  /* 0x7f80000000007812 */ /* 0x000fe200078efcff */
[----:B------:R-:W-:Y:S06]  /*0a10*/  BRA `(.L_x_151) ;  /* 0x0000000000147947 */ /* 0x000fec0003800000 */
.L_x_145:
[----:B------:R-:W-:Y:S01]  /*0a20*/  LOP3.LUT R0, R11, 0x80000000, R0, 0x48, !PT ;  /* 0x800000000b007812 */ /* 0x000fe200078e4800 */
[----:B------:R-:W-:Y:S06]  /*0a30*/  BRA `(.L_x_151) ;  /* 0x00000000000c7947 */ /* 0x000fec0003800000 */
.L_x_144:
[----:B------:R-:W0:Y:S01]  /*0a40*/  MUFU.RSQ R0, -QNAN ;  /* 0xffc0000000007908 */ /* 0x000e220000001400 */
[----:B------:R-:W-:Y:S05]  /*0a50*/  BRA `(.L_x_151) ;  /* 0x0000000000047947 */ /* 0x000fea0003800000 */
.L_x_143:
[----:B------:R-:W-:-:S07]  /*0a60*/  FADD.FTZ R0, R0, R3 ;  /* 0x0000000300007221 */ /* 0x000fce0000010000 */
.L_x_151:
[----:B------:R-:W-:Y:S05]  /*0a70*/  BSYNC.RECONVERGENT B1 ;  /* 0x0000000000017941 */ /* 0x000fea0003800200 */
.L_x_141:
[----:B------:R-:W-:Y:S02]  /*0a80*/  IMAD.MOV.U32 R10, RZ, RZ, R2 ;  /* 0x000000ffff0a7224 */ /* 0x000fe400078e0002 */
[----:B------:R-:W-:-:S04]  /*0a90*/  IMAD.MOV.U32 R11, RZ, RZ, 0x0 ;  /* 0x00000000ff0b7424 */ /* 0x000fc800078e00ff */
[----:B0-----:R-:W-:Y:S05]  /*0aa0*/  RET.REL.NODEC R10 `(_Z11applyfilterP6float2Pfiii) ;  /* 0xfffffff40a547950 */ /* 0x001fea0003c3ffff */
.L_x_152:
        /* <DEDUP_REMOVED lines=13> */
.L_x_157:


//--------------------- .nv.shared.reserved.0     --------------------------
	.section	.nv.shared.reserved.0,"aw",@nobits
	.weak		__nv_reservedSMEM_offset_0_alias
	.size		__nv_reservedSMEM_offset_0_alias, 0, 64
	.other		__nv_reservedSMEM_offset_0_alias,@"STO_CUDA_RESERVED_SHARED STV_DEFAULT"
__nv_reservedSMEM_offset_0_alias:
	.zero		0
	.zero		64


//--------------------- .nv.constant0._Z10ortho_keryPfS_S_fiiii --------------------------
	.section	.nv.constant0._Z10ortho_keryPfS_S_fiiii,"a",@progbits
	.sectionflags	@""
	.align	4
.nv.constant0._Z10ortho_keryPfS_S_fiiii:
	.zero		940


//--------------------- .nv.constant0._Z10ortho_kerxPfS_S_fiiii --------------------------
	.section	.nv.constant0._Z10ortho_kerxPfS_S_fiiii,"a",@progbits
	.sectionflags	@""
	.align	4
.nv.constant0._Z10ortho_kerxPfS_S_fiiii:
	.zero		940


//--------------------- .nv.constant0._Z10ortho_kerzPfS_S_fiiii --------------------------
	.section	.nv.constant0._Z10ortho_kerzPfS_S_fiiii,"a",@progbits
	.sectionflags	@""
	.align	4
.nv.constant0._Z10ortho_kerzPfS_S_fiiii:
	.zero		940


//--------------------- .nv.constant0._Z10correctionPfPhS_S_iii --------------------------
	.section	.nv.constant0._Z10correctionPfPhS_S_iii,"a",@progbits
	.sectionflags	@""
	.align	4
.nv.constant0._Z10correctionPfPhS_S_iii:
	.zero		940


//--------------------- .nv.constant0._Z11applyfilterP6float2Pfiii --------------------------
	.section	.nv.constant0._Z11applyfilterP6float2Pfiii,"a",@progbits
	.sectionflags	@""
	.align	4
.nv.constant0._Z11applyfilterP6float2Pfiii:
	.zero		924


//--------------------- SYMBOLS --------------------------

	.type		.nv.reservedSmem.offset0,@object
	.size		.nv.reservedSmem.offset0,0x4
